	.target	sm_100a

	.elftype	@"ET_EXEC"


//--------------------- .note.nv.tkinfo           --------------------------
	.section	.note.nv.tkinfo,"",@"SHT_NOTE"
	.sectionflags	@"SHF_NOTE_NV_TKINFO"
	.tkinfo
        /*0018*/ 	.word	0x00000002
        /*0030*/ 	.string	""
        /*0030*/ 	.string	"ptxas"
        /*0030*/ 	.string	"Cuda compilation tools, release 13.0, V13.0.88"
        /*0030*/ 	.string	"Build cuda_13.0.r13.0/compiler.36424714_0"
        /*0030*/ 	.string	"-arch sm_100a -m 64 "



//--------------------- .note.nv.cuinfo           --------------------------
	.section	.note.nv.cuinfo,"",@"SHT_NOTE"
	.sectionflags	@"SHF_NOTE_NV_CUINFO"
        /*0018*/ 	.short	0x0002
        /*001a*/ 	.short	0x0064
        /*001c*/ 	.short	0x0082
	.zero		2


//--------------------- .nv.info                  --------------------------
	.section	.nv.info,"",@"SHT_CUDA_INFO"
	.align	4


	//----- nvinfo : EIATTR_REGCOUNT
	.align		4
        /*0000*/ 	.byte	0x04, 0x2f
        /*0002*/ 	.short	(.L_19 - .L_18)
	.align		4
.L_18:
        /*0004*/ 	.word	index@(_ZN7cutlass13device_kernelINS_4gemm6kernel13GemmUniversalIN4cute5tupleIJiiiiEEENS1_10collective13CollectiveMmaINS1_35MainloopSm100TmaUmmaWarpSpecializedILi72ELi2ELi4ENS5_IJNS4_1CILi2EEENSA_ILi1EEESC_EEEEENS5_IJNSA_ILi128EEENSA_ILi64EEENSA_ILi32EEEEEENS_12float_e5m2_tENS5_IJlSC_lEEESJ_SK_NS4_8TiledMMAINS4_8MMA_AtomIJNS4_10MMA_TraitsINS4_25SM100_MMA_F8F6F4_2x1SM_SSEJSJ_SJ_fSF_SG_NS4_17integral_constantINS4_4UMMA5MajorELSR_0EEESS_NSP_INSQ_7ScaleInELST_0EEESU_EEEEEENS4_6LayoutINS5_IJSC_SC_SC_EEENS5_IJNSA_ILi0EEESZ_SZ_EEEEENS5_IJNS4_10UnderscoreES12_S12_EEEEENS4_18SM100_TMA_2SM_LOADENS4_14ComposedLayoutINS4_7SwizzleILi1ELi4ELi3EEENS4_18smem_ptr_flag_bitsILi8EEENSX_INS5_IJNSA_ILi8EEESH_EEENS5_IJSH_SC_EEEEEEEvNS4_8identityES15_S1F_vS1G_EENS_8epilogue10collective18CollectiveEpilogueINS1I_23Sm100TmaWarpSpecializedILi1ELi1ELi32ELb0ELb0EEEJNS5_IJSG_SG_SH_EEENS5_IJNSX_ISG_SC_EES1O_EEESJ_SK_SJ_SK_NS1I_6fusion15FusionCallbacksIS1M_NS1Q_17LinearCombinationISJ_fSJ_fLNS_15FloatRoundStyleE2EEES1N_S1P_JEEENS4_5SM1004TMEM4LOAD26SM100_TMEM_LOAD_32dp32b32xENS4_13SM90_TMA_LOADENS16_INS17_ILi2ELi4ELi3EEES1A_NSX_INS5_IJS1B_SG_EEENS5_IJSG_SC_EEEEEEENS4_39AutoVectorizingCopyWithAssumedAlignmentILi128EEENS4_14SM90_TMA_STOREES25_S27_S27_EEEvvEEEEvNT_6ParamsE)
        /*0008*/ 	.word	0x0000007b


	//----- nvinfo : EIATTR_FRAME_SIZE
	.align		4
.L_19:
        /*000c*/ 	.byte	0x04, 0x11
        /*000e*/ 	.short	(.L_21 - .L_20)
	.align		4
.L_20:
        /*0010*/ 	.word	index@($__internal_2_$__cuda_sm10x_tcgen05_guardrail_trap_unallocated_columns_being_dealloced)
        /*0014*/ 	.word	0x00000000


	//----- nvinfo : EIATTR_FRAME_SIZE
	.align		4
.L_21:
        /*0018*/ 	.byte	0x04, 0x11
        /*001a*/ 	.short	(.L_23 - .L_22)
	.align		4
.L_22:
        /*001c*/ 	.word	index@($__internal_1_$__cuda_sm10x_tcgen05_guardrail_trap_phase_invalid_during_alloc)
        /*0020*/ 	.word	0x00000000


	//----- nvinfo : EIATTR_FRAME_SIZE
	.align		4
.L_23:
        /*0024*/ 	.byte	0x04, 0x11
        /*0026*/ 	.short	(.L_25 - .L_24)
	.align		4
.L_24:
        /*0028*/ 	.word	index@($__internal_0_$__cuda_sm10x_tcgen05_guardrail_trap_col_being_dealloced_not_returned_by_alloc)
        /*002c*/ 	.word	0x00000000


	//----- nvinfo : EIATTR_FRAME_SIZE
	.align		4
.L_25:
        /*0030*/ 	.byte	0x04, 0x11
        /*0032*/ 	.short	(.L_27 - .L_26)
	.align		4
.L_26:
        /*0034*/ 	.word	index@(_ZN7cutlass13device_kernelINS_4gemm6kernel13GemmUniversalIN4cute5tupleIJiiiiEEENS1_10collective13CollectiveMmaINS1_35MainloopSm100TmaUmmaWarpSpecializedILi72ELi2ELi4ENS5_IJNS4_1CILi2EEENSA_ILi1EEESC_EEEEENS5_IJNSA_ILi128EEENSA_ILi64EEENSA_ILi32EEEEEENS_12float_e5m2_tENS5_IJlSC_lEEESJ_SK_NS4_8TiledMMAINS4_8MMA_AtomIJNS4_10MMA_TraitsINS4_25SM100_MMA_F8F6F4_2x1SM_SSEJSJ_SJ_fSF_SG_NS4_17integral_constantINS4_4UMMA5MajorELSR_0EEESS_NSP_INSQ_7ScaleInELST_0EEESU_EEEEEENS4_6LayoutINS5_IJSC_SC_SC_EEENS5_IJNSA_ILi0EEESZ_SZ_EEEEENS5_IJNS4_10UnderscoreES12_S12_EEEEENS4_18SM100_TMA_2SM_LOADENS4_14ComposedLayoutINS4_7SwizzleILi1ELi4ELi3EEENS4_18smem_ptr_flag_bitsILi8EEENSX_INS5_IJNSA_ILi8EEESH_EEENS5_IJSH_SC_EEEEEEEvNS4_8identityES15_S1F_vS1G_EENS_8epilogue10collective18CollectiveEpilogueINS1I_23Sm100TmaWarpSpecializedILi1ELi1ELi32ELb0ELb0EEEJNS5_IJSG_SG_SH_EEENS5_IJNSX_ISG_SC_EES1O_EEESJ_SK_SJ_SK_NS1I_6fusion15FusionCallbacksIS1M_NS1Q_17LinearCombinationISJ_fSJ_fLNS_15FloatRoundStyleE2EEES1N_S1P_JEEENS4_5SM1004TMEM4LOAD26SM100_TMEM_LOAD_32dp32b32xENS4_13SM90_TMA_LOADENS16_INS17_ILi2ELi4ELi3EEES1A_NSX_INS5_IJS1B_SG_EEENS5_IJSG_SC_EEEEEEENS4_39AutoVectorizingCopyWithAssumedAlignmentILi128EEENS4_14SM90_TMA_STOREES25_S27_S27_EEEvvEEEEvNT_6ParamsE)
        /*0038*/ 	.word	0x00000000


	//----- nvinfo : EIATTR_MIN_STACK_SIZE
	.align		4
.L_27:
        /*003c*/ 	.byte	0x04, 0x12
        /*003e*/ 	.short	(.L_29 - .L_28)
	.align		4
.L_28:
        /*0040*/ 	.word	index@(_ZN7cutlass13device_kernelINS_4gemm6kernel13GemmUniversalIN4cute5tupleIJiiiiEEENS1_10collective13CollectiveMmaINS1_35MainloopSm100TmaUmmaWarpSpecializedILi72ELi2ELi4ENS5_IJNS4_1CILi2EEENSA_ILi1EEESC_EEEEENS5_IJNSA_ILi128EEENSA_ILi64EEENSA_ILi32EEEEEENS_12float_e5m2_tENS5_IJlSC_lEEESJ_SK_NS4_8TiledMMAINS4_8MMA_AtomIJNS4_10MMA_TraitsINS4_25SM100_MMA_F8F6F4_2x1SM_SSEJSJ_SJ_fSF_SG_NS4_17integral_constantINS4_4UMMA5MajorELSR_0EEESS_NSP_INSQ_7ScaleInELST_0EEESU_EEEEEENS4_6LayoutINS5_IJSC_SC_SC_EEENS5_IJNSA_ILi0EEESZ_SZ_EEEEENS5_IJNS4_10UnderscoreES12_S12_EEEEENS4_18SM100_TMA_2SM_LOADENS4_14ComposedLayoutINS4_7SwizzleILi1ELi4ELi3EEENS4_18smem_ptr_flag_bitsILi8EEENSX_INS5_IJNSA_ILi8EEESH_EEENS5_IJSH_SC_EEEEEEEvNS4_8identityES15_S1F_vS1G_EENS_8epilogue10collective18CollectiveEpilogueINS1I_23Sm100TmaWarpSpecializedILi1ELi1ELi32ELb0ELb0EEEJNS5_IJSG_SG_SH_EEENS5_IJNSX_ISG_SC_EES1O_EEESJ_SK_SJ_SK_NS1I_6fusion15FusionCallbacksIS1M_NS1Q_17LinearCombinationISJ_fSJ_fLNS_15FloatRoundStyleE2EEES1N_S1P_JEEENS4_5SM1004TMEM4LOAD26SM100_TMEM_LOAD_32dp32b32xENS4_13SM90_TMA_LOADENS16_INS17_ILi2ELi4ELi3EEES1A_NSX_INS5_IJS1B_SG_EEENS5_IJSG_SC_EEEEEEENS4_39AutoVectorizingCopyWithAssumedAlignmentILi128EEENS4_14SM90_TMA_STOREES25_S27_S27_EEEvvEEEEvNT_6ParamsE)
        /*0044*/ 	.word	0x00000000
.L_29:


//--------------------- .nv.compat                --------------------------
	.section	.nv.compat,"",@"SHT_CUDA_COMPAT_INFO"
	.align	4
        /*0000*/ 	.byte	0x02, 0x09, 0x01, 0x00, 0x02, 0x02, 0x02, 0x00, 0x02, 0x05, 0x05, 0x00, 0x03, 0x07, 0x01, 0x01
        /*0010*/ 	.byte	0x02, 0x03, 0x01, 0x00, 0x02, 0x06, 0x01, 0x00, 0x04, 0x0b, 0x08, 0x00, 0x09, 0x00, 0x00, 0x00
        /*0020*/ 	.byte	0x00, 0x00, 0x00, 0x00


//--------------------- .nv.info._ZN7cutlass13device_kernelINS_4gemm6kernel13GemmUniversalIN4cute5tupleIJiiiiEEENS1_10collective13CollectiveMmaINS1_35MainloopSm100TmaUmmaWarpSpecializedILi72ELi2ELi4ENS5_IJNS4_1CILi2EEENSA_ILi1EEESC_EEEEENS5_IJNSA_ILi128EEENSA_ILi64EEENSA_ILi32EEEEEENS_12float_e5m2_tENS5_IJlSC_lEEESJ_SK_NS4_8TiledMMAINS4_8MMA_AtomIJNS4_10MMA_TraitsINS4_25SM100_MMA_F8F6F4_2x1SM_SSEJSJ_SJ_fSF_SG_NS4_17integral_constantINS4_4UMMA5MajorELSR_0EEESS_NSP_INSQ_7ScaleInELST_0EEESU_EEEEEENS4_6LayoutINS5_IJSC_SC_SC_EEENS5_IJNSA_ILi0EEESZ_SZ_EEEEENS5_IJNS4_10UnderscoreES12_S12_EEEEENS4_18SM100_TMA_2SM_LOADENS4_14ComposedLayoutINS4_7SwizzleILi1ELi4ELi3EEENS4_18smem_ptr_flag_bitsILi8EEENSX_INS5_IJNSA_ILi8EEESH_EEENS5_IJSH_SC_EEEEEEEvNS4_8identityES15_S1F_vS1G_EENS_8epilogue10collective18CollectiveEpilogueINS1I_23Sm100TmaWarpSpecializedILi1ELi1ELi32ELb0ELb0EEEJNS5_IJSG_SG_SH_EEENS5_IJNSX_ISG_SC_EES1O_EEESJ_SK_SJ_SK_NS1I_6fusion15FusionCallbacksIS1M_NS1Q_17LinearCombinationISJ_fSJ_fLNS_15FloatRoundStyleE2EEES1N_S1P_JEEENS4_5SM1004TMEM4LOAD26SM100_TMEM_LOAD_32dp32b32xENS4_13SM90_TMA_LOADENS16_INS17_ILi2ELi4ELi3EEES1A_NSX_INS5_IJS1B_SG_EEENS5_IJSG_SC_EEEEEEENS4_39AutoVectorizingCopyWithAssumedAlignmentILi128EEENS4_14SM90_TMA_STOREES25_S27_S27_EEEvvEEEEvNT_6ParamsE --------------------------
	.section	.nv.info._ZN7cutlass13device_kernelINS_4gemm6kernel13GemmUniversalIN4cute5tupleIJiiiiEEENS1_10collective13CollectiveMmaINS1_35MainloopSm100TmaUmmaWarpSpecializedILi72ELi2ELi4ENS5_IJNS4_1CILi2EEENSA_ILi1EEESC_EEEEENS5_IJNSA_ILi128EEENSA_ILi64EEENSA_ILi32EEEEEENS_12float_e5m2_tENS5_IJlSC_lEEESJ_SK_NS4_8TiledMMAINS4_8MMA_AtomIJNS4_10MMA_TraitsINS4_25SM100_MMA_F8F6F4_2x1SM_SSEJSJ_SJ_fSF_SG_NS4_17integral_constantINS4_4UMMA5MajorELSR_0EEESS_NSP_INSQ_7ScaleInELST_0EEESU_EEEEEENS4_6LayoutINS5_IJSC_SC_SC_EEENS5_IJNSA_ILi0EEESZ_SZ_EEEEENS5_IJNS4_10UnderscoreES12_S12_EEEEENS4_18SM100_TMA_2SM_LOADENS4_14ComposedLayoutINS4_7SwizzleILi1ELi4ELi3EEENS4_18smem_ptr_flag_bitsILi8EEENSX_INS5_IJNSA_ILi8EEESH_EEENS5_IJSH_SC_EEEEEEEvNS4_8identityES15_S1F_vS1G_EENS_8epilogue10collective18CollectiveEpilogueINS1I_23Sm100TmaWarpSpecializedILi1ELi1ELi32ELb0ELb0EEEJNS5_IJSG_SG_SH_EEENS5_IJNSX_ISG_SC_EES1O_EEESJ_SK_SJ_SK_NS1I_6fusion15FusionCallbacksIS1M_NS1Q_17LinearCombinationISJ_fSJ_fLNS_15FloatRoundStyleE2EEES1N_S1P_JEEENS4_5SM1004TMEM4LOAD26SM100_TMEM_LOAD_32dp32b32xENS4_13SM90_TMA_LOADENS16_INS17_ILi2ELi4ELi3EEES1A_NSX_INS5_IJS1B_SG_EEENS5_IJSG_SC_EEEEEEENS4_39AutoVectorizingCopyWithAssumedAlignmentILi128EEENS4_14SM90_TMA_STOREES25_S27_S27_EEEvvEEEEvNT_6ParamsE,"",@"SHT_CUDA_INFO"
	.sectionflags	@""
	.align	4


	//----- nvinfo : EIATTR_CUDA_API_VERSION
	.align		4
        /*0000*/ 	.byte	0x04, 0x37
        /*0002*/ 	.short	(.L_31 - .L_30)
.L_30:
        /*0004*/ 	.word	0x00000082


	//----- nvinfo : EIATTR_KPARAM_INFO
	.align		4
.L_31:
        /*0008*/ 	.byte	0x04, 0x17
        /*000a*/ 	.short	(.L_33 - .L_32)
.L_32:
        /*000c*/ 	.word	0x00000000
        /*0010*/ 	.short	0x0000
        /*0012*/ 	.short	0x0000
        /*0014*/ 	.byte	0x00, 0xf0, 0x01, 0x20


	//----- nvinfo : EIATTR_AT_ENTRY_FRAGMENTS
	.align		4
.L_33:
        /*0018*/ 	.byte	0x04, 0x4f
        /*001a*/ 	.short	(.L_35 - .L_34)


	//   ....[0]....
.L_34:
        /*001c*/ 	.word	0x00000007


	//----- nvinfo : EIATTR_RESERVED_SMEM_USED
	.align		4
.L_35:
        /*0020*/ 	.byte	0x01, 0x41
	.zero		2


	//----- nvinfo : EIATTR_SPARSE_MMA_MASK
	.align		4
        /*0024*/ 	.byte	0x03, 0x50
        /*0026*/ 	.short	0x0000


	//----- nvinfo : EIATTR_TCGEN05_2CTA_USED
	.align		4
        /*0028*/ 	.byte	0x01, 0x52
	.zero		2


	//----- nvinfo : EIATTR_MAXREG_COUNT
	.align		4
        /*002c*/ 	.byte	0x03, 0x1b
        /*002e*/ 	.short	0x00ff


	//----- nvinfo : EIATTR_NUM_BARRIERS
	.align		4
        /*0030*/ 	.byte	0x02, 0x4c
        /*0032*/ 	.byte	0x07
	.zero		1


	//----- nvinfo : EIATTR_EXTERNS
	.align		4
        /*0034*/ 	.byte	0x04, 0x0f
        /*0036*/ 	.short	(.L_37 - .L_36)


	//   ....[0]....
	.align		4
.L_36:
        /*0038*/ 	.word	index@(__assertfail)


	//----- nvinfo : EIATTR_MERCURY_ISA_VERSION
	.align		4
.L_37:
        /*003c*/ 	.byte	0x03, 0x5f
        /*003e*/ 	.short	0x0101


	//----- nvinfo : EIATTR_INT_WARP_WIDE_INSTR_OFFSETS
	.align		4
        /*0040*/ 	.byte	0x04, 0x31
        /*0042*/ 	.short	(.L_39 - .L_38)


	//   ....[0]....
.L_38:
        /*0044*/ 	.word	0x00001560


	//   ....[1]....
        /*0048*/ 	.word	0x00001600


	//   ....[2]....
        /*004c*/ 	.word	0x00002960


	//   ....[3]....
        /*0050*/ 	.word	0x00006d30


	//   ....[4]....
        /*0054*/ 	.word	0x00006d50


	//   ....[5]....
        /*0058*/ 	.word	0x00006d80


	//   ....[6]....
        /*005c*/ 	.word	0x00007790


	//   ....[7]....
        /*0060*/ 	.word	0x000078b0


	//----- nvinfo : EIATTR_COOP_GROUP_MASK_REGIDS
	.align		4
.L_39:
        /*0064*/ 	.byte	0x04, 0x29
        /*0066*/ 	.short	(.L_41 - .L_40)


	//   ....[0]....
.L_40:
        /*0068*/ 	.word	0xffffffff


	//   ....[1]....
        /*006c*/ 	.word	0xffffffff


	//   ....[2]....
        /*0070*/ 	.word	0xffffffff


	//   ....[3]....
        /*0074*/ 	.word	0xffffffff


	//   ....[4]....
        /*0078*/ 	.word	0xffffffff


	//   ....[5]....
        /*007c*/ 	.word	0xffffffff


	//   ....[6]....
        /*0080*/ 	.word	0xffffffff


	//   ....[7]....
        /*0084*/ 	.word	0xffffffff


	//   ....[8]....
        /*0088*/ 	.word	0xffffffff


	//   ....[9]....
        /*008c*/ 	.word	0xffffffff


	//   ....[10]....
        /*0090*/ 	.word	0xffffffff


	//   ....[11]....
        /*0094*/ 	.word	0xffffffff


	//   ....[12]....
        /*0098*/ 	.word	0xffffffff


	//   ....[13]....
        /*009c*/ 	.word	0xffffffff


	//----- nvinfo : EIATTR_COOP_GROUP_INSTR_OFFSETS
	.align		4
.L_41:
        /*00a0*/ 	.byte	0x04, 0x28
        /*00a2*/ 	.short	(.L_43 - .L_42)


	//   ....[0]....
.L_42:
        /*00a4*/ 	.word	0x000000c0


	//   ....[1]....
        /*00a8*/ 	.word	0x00000500


	//   ....[2]....
        /*00ac*/ 	.word	0x00000f30


	//   ....[3]....
        /*00b0*/ 	.word	0x00001060


	//   ....[4]....
        /*00b4*/ 	.word	0x00001150


	//   ....[5]....
        /*00b8*/ 	.word	0x000012b0


	//   ....[6]....
        /*00bc*/ 	.word	0x00001440


	//   ....[7]....
        /*00c0*/ 	.word	0x00001680


	//   ....[8]....
        /*00c4*/ 	.word	0x00002840


	//   ....[9]....
        /*00c8*/ 	.word	0x00005c60


	//   ....[10]....
        /*00cc*/ 	.word	0x00006130


	//   ....[11]....
        /*00d0*/ 	.word	0x00006160


	//   ....[12]....
        /*00d4*/ 	.word	0x00006c30


	//   ....[13]....
        /*00d8*/ 	.word	0x00006e40


	//----- nvinfo : EIATTR_VRC_CTA_INIT_COUNT
	.align		4
.L_43:
        /*00dc*/ 	.byte	0x02, 0x4a
        /*00de*/ 	.byte	0x80
	.zero		1


	//----- nvinfo : EIATTR_SYSCALL_OFFSETS
	.align		4
        /*00e0*/ 	.byte	0x04, 0x46
        /*00e2*/ 	.short	(.L_45 - .L_44)


	//   ....[0]....
.L_44:
        /*00e4*/ 	.word	0x000082b0


	//   ....[1]....
        /*00e8*/ 	.word	0x000083f0


	//   ....[2]....
        /*00ec*/ 	.word	0x00008b00


	//----- nvinfo : EIATTR_MBARRIER_INSTR_OFFSETS
	.align		4
.L_45:
        /*00f0*/ 	.byte	0x04, 0x39
        /*00f2*/ 	.short	(.L_47 - .L_46)


	//   ....[0]....
.L_46:
        /*00f4*/ 	.word	0x00000610
        /*00f8*/ 	.word	0x000000ff
        /*00fc*/ 	.word	0x00000000
        /*0100*/ 	.short	0x0100
        /*0102*/ 	.byte	0x08
	.zero		1


	//   ....[1]....
        /*0104*/ 	.word	0x00000620
        /*0108*/ 	.word	0x000000ff
        /*010c*/ 	.word	0x00000240
        /*0110*/ 	.short	0x0100
        /*0112*/ 	.byte	0x08
	.zero		1


	//   ....[2]....
        /*0114*/ 	.word	0x00000630
        /*0118*/ 	.word	0x000000ff
        /*011c*/ 	.word	0x00000008
        /*0120*/ 	.short	0x0100
        /*0122*/ 	.byte	0x08
	.zero		1


	//   ....[3]....
        /*0124*/ 	.word	0x00000640
        /*0128*/ 	.word	0x000000ff
        /*012c*/ 	.word	0x00000248
        /*0130*/ 	.short	0x0100
        /*0132*/ 	.byte	0x08
	.zero		1


	//   ....[4]....
        /*0134*/ 	.word	0x00000650
        /*0138*/ 	.word	0x000000ff
        /*013c*/ 	.word	0x00000010
        /*0140*/ 	.short	0x0100
        /*0142*/ 	.byte	0x08
	.zero		1


	//   ....[5]....
        /*0144*/ 	.word	0x00000660
        /*0148*/ 	.word	0x000000ff
        /*014c*/ 	.word	0x00000250
        /*0150*/ 	.short	0x0100
        /*0152*/ 	.byte	0x08
	.zero		1


	//   ....[6]....
        /*0154*/ 	.word	0x00000670
        /*0158*/ 	.word	0x000000ff
        /*015c*/ 	.word	0x00000018
        /*0160*/ 	.short	0x0100
        /*0162*/ 	.byte	0x08
	.zero		1


	//   ....[7]....
        /*0164*/ 	.word	0x00000680
        /*0168*/ 	.word	0x000000ff
        /*016c*/ 	.word	0x00000258
        /*0170*/ 	.short	0x0100
        /*0172*/ 	.byte	0x08
	.zero		1


	//   ....[8]....
        /*0174*/ 	.word	0x00000690
        /*0178*/ 	.word	0x000000ff
        /*017c*/ 	.word	0x00000020
        /*0180*/ 	.short	0x0100
        /*0182*/ 	.byte	0x08
	.zero		1


	//   ....[9]....
        /*0184*/ 	.word	0x000006a0
        /*0188*/ 	.word	0x000000ff
        /*018c*/ 	.word	0x00000260
        /*0190*/ 	.short	0x0100
        /*0192*/ 	.byte	0x08
	.zero		1


	//   ....[10]....
        /*0194*/ 	.word	0x000006b0
        /*0198*/ 	.word	0x000000ff
        /*019c*/ 	.word	0x00000028
        /*01a0*/ 	.short	0x0100
        /*01a2*/ 	.byte	0x08
	.zero		1


	//   ....[11]....
        /*01a4*/ 	.word	0x000006c0
        /*01a8*/ 	.word	0x000000ff
        /*01ac*/ 	.word	0x00000268
        /*01b0*/ 	.short	0x0100
        /*01b2*/ 	.byte	0x08
	.zero		1


	//   ....[12]....
        /*01b4*/ 	.word	0x000006d0
        /*01b8*/ 	.word	0x000000ff
        /*01bc*/ 	.word	0x00000030
        /*01c0*/ 	.short	0x0100
        /*01c2*/ 	.byte	0x08
	.zero		1


	//   ....[13]....
        /*01c4*/ 	.word	0x000006e0
        /*01c8*/ 	.word	0x000000ff
        /*01cc*/ 	.word	0x00000270
        /*01d0*/ 	.short	0x0100
        /*01d2*/ 	.byte	0x08
	.zero		1


	//   ....[14]....
        /*01d4*/ 	.word	0x000006f0
        /*01d8*/ 	.word	0x000000ff
        /*01dc*/ 	.word	0x00000038
        /*01e0*/ 	.short	0x0100
        /*01e2*/ 	.byte	0x08
	.zero		1


	//   ....[15]....
        /*01e4*/ 	.word	0x00000700
        /*01e8*/ 	.word	0x000000ff
        /*01ec*/ 	.word	0x00000278
        /*01f0*/ 	.short	0x0100
        /*01f2*/ 	.byte	0x08
	.zero		1


	//   ....[16]....
        /*01f4*/ 	.word	0x00000710
        /*01f8*/ 	.word	0x000000ff
        /*01fc*/ 	.word	0x00000040
        /*0200*/ 	.short	0x0100
        /*0202*/ 	.byte	0x08
	.zero		1


	//   ....[17]....
        /*0204*/ 	.word	0x00000720
        /*0208*/ 	.word	0x000000ff
        /*020c*/ 	.word	0x00000280
        /*0210*/ 	.short	0x0100
        /*0212*/ 	.byte	0x08
	.zero		1


	//   ....[18]....
        /*0214*/ 	.word	0x00000730
        /*0218*/ 	.word	0x000000ff
        /*021c*/ 	.word	0x00000048
        /*0220*/ 	.short	0x0100
        /*0222*/ 	.byte	0x08
	.zero		1


	//   ....[19]....
        /*0224*/ 	.word	0x00000740
        /*0228*/ 	.word	0x000000ff
        /*022c*/ 	.word	0x00000288
        /*0230*/ 	.short	0x0100
        /*0232*/ 	.byte	0x08
	.zero		1


	//   ....[20]....
        /*0234*/ 	.word	0x00000750
        /*0238*/ 	.word	0x000000ff
        /*023c*/ 	.word	0x00000050
        /*0240*/ 	.short	0x0100
        /*0242*/ 	.byte	0x08
	.zero		1


	//   ....[21]....
        /*0244*/ 	.word	0x00000760
        /*0248*/ 	.word	0x000000ff
        /*024c*/ 	.word	0x00000290
        /*0250*/ 	.short	0x0100
        /*0252*/ 	.byte	0x08
	.zero		1


	//   ....[22]....
        /*0254*/ 	.word	0x00000770
        /*0258*/ 	.word	0x000000ff
        /*025c*/ 	.word	0x00000058
        /*0260*/ 	.short	0x0100
        /*0262*/ 	.byte	0x08
	.zero		1


	//   ....[23]....
        /*0264*/ 	.word	0x00000780
        /*0268*/ 	.word	0x000000ff
        /*026c*/ 	.word	0x00000298
        /*0270*/ 	.short	0x0100
        /*0272*/ 	.byte	0x08
	.zero		1


	//   ....[24]....
        /*0274*/ 	.word	0x00000790
        /*0278*/ 	.word	0x000000ff
        /*027c*/ 	.word	0x00000060
        /*0280*/ 	.short	0x0100
        /*0282*/ 	.byte	0x08
	.zero		1


	//   ....[25]....
        /*0284*/ 	.word	0x000007a0
        /*0288*/ 	.word	0x000000ff
        /*028c*/ 	.word	0x000002a0
        /*0290*/ 	.short	0x0100
        /*0292*/ 	.byte	0x08
	.zero		1


	//   ....[26]....
        /*0294*/ 	.word	0x000007b0
        /*0298*/ 	.word	0x000000ff
        /*029c*/ 	.word	0x00000068
        /*02a0*/ 	.short	0x0100
        /*02a2*/ 	.byte	0x08
	.zero		1


	//   ....[27]....
        /*02a4*/ 	.word	0x000007c0
        /*02a8*/ 	.word	0x000000ff
        /*02ac*/ 	.word	0x000002a8
        /*02b0*/ 	.short	0x0100
        /*02b2*/ 	.byte	0x08
	.zero		1


	//   ....[28]....
        /*02b4*/ 	.word	0x000007d0
        /*02b8*/ 	.word	0x000000ff
        /*02bc*/ 	.word	0x00000070
        /*02c0*/ 	.short	0x0100
        /*02c2*/ 	.byte	0x08
	.zero		1


	//   ....[29]....
        /*02c4*/ 	.word	0x000007e0
        /*02c8*/ 	.word	0x000000ff
        /*02cc*/ 	.word	0x000002b0
        /*02d0*/ 	.short	0x0100
        /*02d2*/ 	.byte	0x08
	.zero		1


	//   ....[30]....
        /*02d4*/ 	.word	0x000007f0
        /*02d8*/ 	.word	0x000000ff
        /*02dc*/ 	.word	0x00000078
        /*02e0*/ 	.short	0x0100
        /*02e2*/ 	.byte	0x08
	.zero		1


	//   ....[31]....
        /*02e4*/ 	.word	0x00000800
        /*02e8*/ 	.word	0x000000ff
        /*02ec*/ 	.word	0x000002b8
        /*02f0*/ 	.short	0x0100
        /*02f2*/ 	.byte	0x08
	.zero		1


	//   ....[32]....
        /*02f4*/ 	.word	0x00000810
        /*02f8*/ 	.word	0x000000ff
        /*02fc*/ 	.word	0x00000080
        /*0300*/ 	.short	0x0100
        /*0302*/ 	.byte	0x08
	.zero		1


	//   ....[33]....
        /*0304*/ 	.word	0x00000820
        /*0308*/ 	.word	0x000000ff
        /*030c*/ 	.word	0x000002c0
        /*0310*/ 	.short	0x0100
        /*0312*/ 	.byte	0x08
	.zero		1


	//   ....[34]....
        /*0314*/ 	.word	0x00000830
        /*0318*/ 	.word	0x000000ff
        /*031c*/ 	.word	0x00000088
        /*0320*/ 	.short	0x0100
        /*0322*/ 	.byte	0x08
	.zero		1


	//   ....[35]....
        /*0324*/ 	.word	0x00000840
        /*0328*/ 	.word	0x000000ff
        /*032c*/ 	.word	0x000002c8
        /*0330*/ 	.short	0x0100
        /*0332*/ 	.byte	0x08
	.zero		1


	//   ....[36]....
        /*0334*/ 	.word	0x00000850
        /*0338*/ 	.word	0x000000ff
        /*033c*/ 	.word	0x00000090
        /*0340*/ 	.short	0x0100
        /*0342*/ 	.byte	0x08
	.zero		1


	//   ....[37]....
        /*0344*/ 	.word	0x00000860
        /*0348*/ 	.word	0x000000ff
        /*034c*/ 	.word	0x000002d0
        /*0350*/ 	.short	0x0100
        /*0352*/ 	.byte	0x08
	.zero		1


	//   ....[38]....
        /*0354*/ 	.word	0x00000870
        /*0358*/ 	.word	0x000000ff
        /*035c*/ 	.word	0x00000098
        /*0360*/ 	.short	0x0100
        /*0362*/ 	.byte	0x08
	.zero		1


	//   ....[39]....
        /*0364*/ 	.word	0x00000880
        /*0368*/ 	.word	0x000000ff
        /*036c*/ 	.word	0x000002d8
        /*0370*/ 	.short	0x0100
        /*0372*/ 	.byte	0x08
	.zero		1


	//   ....[40]....
        /*0374*/ 	.word	0x00000890
        /*0378*/ 	.word	0x000000ff
        /*037c*/ 	.word	0x000000a0
        /*0380*/ 	.short	0x0100
        /*0382*/ 	.byte	0x08
	.zero		1


	//   ....[41]....
        /*0384*/ 	.word	0x000008a0
        /*0388*/ 	.word	0x000000ff
        /*038c*/ 	.word	0x000002e0
        /*0390*/ 	.short	0x0100
        /*0392*/ 	.byte	0x08
	.zero		1


	//   ....[42]....
        /*0394*/ 	.word	0x000008b0
        /*0398*/ 	.word	0x000000ff
        /*039c*/ 	.word	0x000000a8
        /*03a0*/ 	.short	0x0100
        /*03a2*/ 	.byte	0x08
	.zero		1


	//   ....[43]....
        /*03a4*/ 	.word	0x000008c0
        /*03a8*/ 	.word	0x000000ff
        /*03ac*/ 	.word	0x000002e8
        /*03b0*/ 	.short	0x0100
        /*03b2*/ 	.byte	0x08
	.zero		1


	//   ....[44]....
        /*03b4*/ 	.word	0x000008d0
        /*03b8*/ 	.word	0x000000ff
        /*03bc*/ 	.word	0x000000b0
        /*03c0*/ 	.short	0x0100
        /*03c2*/ 	.byte	0x08
	.zero		1


	//   ....[45]....
        /*03c4*/ 	.word	0x000008e0
        /*03c8*/ 	.word	0x000000ff
        /*03cc*/ 	.word	0x000002f0
        /*03d0*/ 	.short	0x0100
        /*03d2*/ 	.byte	0x08
	.zero		1


	//   ....[46]....
        /*03d4*/ 	.word	0x000008f0
        /*03d8*/ 	.word	0x000000ff
        /*03dc*/ 	.word	0x000000b8
        /*03e0*/ 	.short	0x0100
        /*03e2*/ 	.byte	0x08
	.zero		1


	//   ....[47]....
        /*03e4*/ 	.word	0x00000900
        /*03e8*/ 	.word	0x000000ff
        /*03ec*/ 	.word	0x000002f8
        /*03f0*/ 	.short	0x0100
        /*03f2*/ 	.byte	0x08
	.zero		1


	//   ....[48]....
        /*03f4*/ 	.word	0x00000910
        /*03f8*/ 	.word	0x000000ff
        /*03fc*/ 	.word	0x000000c0
        /*0400*/ 	.short	0x0100
        /*0402*/ 	.byte	0x08
	.zero		1


	//   ....[49]....
        /*0404*/ 	.word	0x00000920
        /*0408*/ 	.word	0x000000ff
        /*040c*/ 	.word	0x00000300
        /*0410*/ 	.short	0x0100
        /*0412*/ 	.byte	0x08
	.zero		1


	//   ....[50]....
        /*0414*/ 	.word	0x00000930
        /*0418*/ 	.word	0x000000ff
        /*041c*/ 	.word	0x000000c8
        /*0420*/ 	.short	0x0100
        /*0422*/ 	.byte	0x08
	.zero		1


	//   ....[51]....
        /*0424*/ 	.word	0x00000940
        /*0428*/ 	.word	0x000000ff
        /*042c*/ 	.word	0x00000308
        /*0430*/ 	.short	0x0100
        /*0432*/ 	.byte	0x08
	.zero		1


	//   ....[52]....
        /*0434*/ 	.word	0x00000950
        /*0438*/ 	.word	0x000000ff
        /*043c*/ 	.word	0x000000d0
        /*0440*/ 	.short	0x0100
        /*0442*/ 	.byte	0x08
	.zero		1


	//   ....[53]....
        /*0444*/ 	.word	0x00000960
        /*0448*/ 	.word	0x000000ff
        /*044c*/ 	.word	0x00000310
        /*0450*/ 	.short	0x0100
        /*0452*/ 	.byte	0x08
	.zero		1


	//   ....[54]....
        /*0454*/ 	.word	0x00000970
        /*0458*/ 	.word	0x000000ff
        /*045c*/ 	.word	0x000000d8
        /*0460*/ 	.short	0x0100
        /*0462*/ 	.byte	0x08
	.zero		1


	//   ....[55]....
        /*0464*/ 	.word	0x00000980
        /*0468*/ 	.word	0x000000ff
        /*046c*/ 	.word	0x00000318
        /*0470*/ 	.short	0x0100
        /*0472*/ 	.byte	0x08
	.zero		1


	//   ....[56]....
        /*0474*/ 	.word	0x00000990
        /*0478*/ 	.word	0x000000ff
        /*047c*/ 	.word	0x000000e0
        /*0480*/ 	.short	0x0100
        /*0482*/ 	.byte	0x08
	.zero		1


	//   ....[57]....
        /*0484*/ 	.word	0x000009a0
        /*0488*/ 	.word	0x000000ff
        /*048c*/ 	.word	0x00000320
        /*0490*/ 	.short	0x0100
        /*0492*/ 	.byte	0x08
	.zero		1


	//   ....[58]....
        /*0494*/ 	.word	0x000009b0
        /*0498*/ 	.word	0x000000ff
        /*049c*/ 	.word	0x000000e8
        /*04a0*/ 	.short	0x0100
        /*04a2*/ 	.byte	0x08
	.zero		1


	//   ....[59]....
        /*04a4*/ 	.word	0x000009c0
        /*04a8*/ 	.word	0x000000ff
        /*04ac*/ 	.word	0x00000328
        /*04b0*/ 	.short	0x0100
        /*04b2*/ 	.byte	0x08
	.zero		1


	//   ....[60]....
        /*04b4*/ 	.word	0x000009d0
        /*04b8*/ 	.word	0x000000ff
        /*04bc*/ 	.word	0x000000f0
        /*04c0*/ 	.short	0x0100
        /*04c2*/ 	.byte	0x08
	.zero		1


	//   ....[61]....
        /*04c4*/ 	.word	0x000009e0
        /*04c8*/ 	.word	0x000000ff
        /*04cc*/ 	.word	0x00000330
        /*04d0*/ 	.short	0x0100
        /*04d2*/ 	.byte	0x08
	.zero		1


	//   ....[62]....
        /*04d4*/ 	.word	0x000009f0
        /*04d8*/ 	.word	0x000000ff
        /*04dc*/ 	.word	0x000000f8
        /*04e0*/ 	.short	0x0100
        /*04e2*/ 	.byte	0x08
	.zero		1


	//   ....[63]....
        /*04e4*/ 	.word	0x00000a00
        /*04e8*/ 	.word	0x000000ff
        /*04ec*/ 	.word	0x00000338
        /*04f0*/ 	.short	0x0100
        /*04f2*/ 	.byte	0x08
	.zero		1


	//   ....[64]....
        /*04f4*/ 	.word	0x00000a10
        /*04f8*/ 	.word	0x000000ff
        /*04fc*/ 	.word	0x00000100
        /*0500*/ 	.short	0x0100
        /*0502*/ 	.byte	0x08
	.zero		1


	//   ....[65]....
        /*0504*/ 	.word	0x00000a20
        /*0508*/ 	.word	0x000000ff
        /*050c*/ 	.word	0x00000340
        /*0510*/ 	.short	0x0100
        /*0512*/ 	.byte	0x08
	.zero		1


	//   ....[66]....
        /*0514*/ 	.word	0x00000a30
        /*0518*/ 	.word	0x000000ff
        /*051c*/ 	.word	0x00000108
        /*0520*/ 	.short	0x0100
        /*0522*/ 	.byte	0x08
	.zero		1


	//   ....[67]....
        /*0524*/ 	.word	0x00000a40
        /*0528*/ 	.word	0x000000ff
        /*052c*/ 	.word	0x00000348
        /*0530*/ 	.short	0x0100
        /*0532*/ 	.byte	0x08
	.zero		1


	//   ....[68]....
        /*0534*/ 	.word	0x00000a50
        /*0538*/ 	.word	0x000000ff
        /*053c*/ 	.word	0x00000110
        /*0540*/ 	.short	0x0100
        /*0542*/ 	.byte	0x08
	.zero		1


	//   ....[69]....
        /*0544*/ 	.word	0x00000a60
        /*0548*/ 	.word	0x000000ff
        /*054c*/ 	.word	0x00000350
        /*0550*/ 	.short	0x0100
        /*0552*/ 	.byte	0x08
	.zero		1


	//   ....[70]....
        /*0554*/ 	.word	0x00000a70
        /*0558*/ 	.word	0x000000ff
        /*055c*/ 	.word	0x00000118
        /*0560*/ 	.short	0x0100
        /*0562*/ 	.byte	0x08
	.zero		1


	//   ....[71]....
        /*0564*/ 	.word	0x00000a80
        /*0568*/ 	.word	0x000000ff
        /*056c*/ 	.word	0x00000358
        /*0570*/ 	.short	0x0100
        /*0572*/ 	.byte	0x08
	.zero		1


	//   ....[72]....
        /*0574*/ 	.word	0x00000a90
        /*0578*/ 	.word	0x000000ff
        /*057c*/ 	.word	0x00000120
        /*0580*/ 	.short	0x0100
        /*0582*/ 	.byte	0x08
	.zero		1


	//   ....[73]....
        /*0584*/ 	.word	0x00000aa0
        /*0588*/ 	.word	0x000000ff
        /*058c*/ 	.word	0x00000360
        /*0590*/ 	.short	0x0100
        /*0592*/ 	.byte	0x08
	.zero		1


	//   ....[74]....
        /*0594*/ 	.word	0x00000ab0
        /*0598*/ 	.word	0x000000ff
        /*059c*/ 	.word	0x00000128
        /*05a0*/ 	.short	0x0100
        /*05a2*/ 	.byte	0x08
	.zero		1


	//   ....[75]....
        /*05a4*/ 	.word	0x00000ac0
        /*05a8*/ 	.word	0x000000ff
        /*05ac*/ 	.word	0x00000368
        /*05b0*/ 	.short	0x0100
        /*05b2*/ 	.byte	0x08
	.zero		1


	//   ....[76]....
        /*05b4*/ 	.word	0x00000ad0
        /*05b8*/ 	.word	0x000000ff
        /*05bc*/ 	.word	0x00000130
        /*05c0*/ 	.short	0x0100
        /*05c2*/ 	.byte	0x08
	.zero		1


	//   ....[77]....
        /*05c4*/ 	.word	0x00000ae0
        /*05c8*/ 	.word	0x000000ff
        /*05cc*/ 	.word	0x00000370
        /*05d0*/ 	.short	0x0100
        /*05d2*/ 	.byte	0x08
	.zero		1


	//   ....[78]....
        /*05d4*/ 	.word	0x00000af0
        /*05d8*/ 	.word	0x000000ff
        /*05dc*/ 	.word	0x00000138
        /*05e0*/ 	.short	0x0100
        /*05e2*/ 	.byte	0x08
	.zero		1


	//   ....[79]....
        /*05e4*/ 	.word	0x00000b00
        /*05e8*/ 	.word	0x000000ff
        /*05ec*/ 	.word	0x00000378
        /*05f0*/ 	.short	0x0100
        /*05f2*/ 	.byte	0x08
	.zero		1


	//   ....[80]....
        /*05f4*/ 	.word	0x00000b10
        /*05f8*/ 	.word	0x000000ff
        /*05fc*/ 	.word	0x00000140
        /*0600*/ 	.short	0x0100
        /*0602*/ 	.byte	0x08
	.zero		1


	//   ....[81]....
        /*0604*/ 	.word	0x00000b20
        /*0608*/ 	.word	0x000000ff
        /*060c*/ 	.word	0x00000380
        /*0610*/ 	.short	0x0100
        /*0612*/ 	.byte	0x08
	.zero		1


	//   ....[82]....
        /*0614*/ 	.word	0x00000b30
        /*0618*/ 	.word	0x000000ff
        /*061c*/ 	.word	0x00000148
        /*0620*/ 	.short	0x0100
        /*0622*/ 	.byte	0x08
	.zero		1


	//   ....[83]....
        /*0624*/ 	.word	0x00000b40
        /*0628*/ 	.word	0x000000ff
        /*062c*/ 	.word	0x00000388
        /*0630*/ 	.short	0x0100
        /*0632*/ 	.byte	0x08
	.zero		1


	//   ....[84]....
        /*0634*/ 	.word	0x00000b50
        /*0638*/ 	.word	0x000000ff
        /*063c*/ 	.word	0x00000150
        /*0640*/ 	.short	0x0100
        /*0642*/ 	.byte	0x08
	.zero		1


	//   ....[85]....
        /*0644*/ 	.word	0x00000b60
        /*0648*/ 	.word	0x000000ff
        /*064c*/ 	.word	0x00000390
        /*0650*/ 	.short	0x0100
        /*0652*/ 	.byte	0x08
	.zero		1


	//   ....[86]....
        /*0654*/ 	.word	0x00000b70
        /*0658*/ 	.word	0x000000ff
        /*065c*/ 	.word	0x00000158
        /*0660*/ 	.short	0x0100
        /*0662*/ 	.byte	0x08
	.zero		1


	//   ....[87]....
        /*0664*/ 	.word	0x00000b80
        /*0668*/ 	.word	0x000000ff
        /*066c*/ 	.word	0x00000398
        /*0670*/ 	.short	0x0100
        /*0672*/ 	.byte	0x08
	.zero		1


	//   ....[88]....
        /*0674*/ 	.word	0x00000b90
        /*0678*/ 	.word	0x000000ff
        /*067c*/ 	.word	0x00000160
        /*0680*/ 	.short	0x0100
        /*0682*/ 	.byte	0x08
	.zero		1


	//   ....[89]....
        /*0684*/ 	.word	0x00000ba0
        /*0688*/ 	.word	0x000000ff
        /*068c*/ 	.word	0x000003a0
        /*0690*/ 	.short	0x0100
        /*0692*/ 	.byte	0x08
	.zero		1


	//   ....[90]....
        /*0694*/ 	.word	0x00000bb0
        /*0698*/ 	.word	0x000000ff
        /*069c*/ 	.word	0x00000168
        /*06a0*/ 	.short	0x0100
        /*06a2*/ 	.byte	0x08
	.zero		1


	//   ....[91]....
        /*06a4*/ 	.word	0x00000bc0
        /*06a8*/ 	.word	0x000000ff
        /*06ac*/ 	.word	0x000003a8
        /*06b0*/ 	.short	0x0100
        /*06b2*/ 	.byte	0x08
	.zero		1


	//   ....[92]....
        /*06b4*/ 	.word	0x00000bd0
        /*06b8*/ 	.word	0x000000ff
        /*06bc*/ 	.word	0x00000170
        /*06c0*/ 	.short	0x0100
        /*06c2*/ 	.byte	0x08
	.zero		1


	//   ....[93]....
        /*06c4*/ 	.word	0x00000be0
        /*06c8*/ 	.word	0x000000ff
        /*06cc*/ 	.word	0x000003b0
        /*06d0*/ 	.short	0x0100
        /*06d2*/ 	.byte	0x08
	.zero		1


	//   ....[94]....
        /*06d4*/ 	.word	0x00000bf0
        /*06d8*/ 	.word	0x000000ff
        /*06dc*/ 	.word	0x00000178
        /*06e0*/ 	.short	0x0100
        /*06e2*/ 	.byte	0x08
	.zero		1


	//   ....[95]....
        /*06e4*/ 	.word	0x00000c00
        /*06e8*/ 	.word	0x000000ff
        /*06ec*/ 	.word	0x000003b8
        /*06f0*/ 	.short	0x0100
        /*06f2*/ 	.byte	0x08
	.zero		1


	//   ....[96]....
        /*06f4*/ 	.word	0x00000c10
        /*06f8*/ 	.word	0x000000ff
        /*06fc*/ 	.word	0x00000180
        /*0700*/ 	.short	0x0100
        /*0702*/ 	.byte	0x08
	.zero		1


	//   ....[97]....
        /*0704*/ 	.word	0x00000c20
        /*0708*/ 	.word	0x000000ff
        /*070c*/ 	.word	0x000003c0
        /*0710*/ 	.short	0x0100
        /*0712*/ 	.byte	0x08
	.zero		1


	//   ....[98]....
        /*0714*/ 	.word	0x00000c30
        /*0718*/ 	.word	0x000000ff
        /*071c*/ 	.word	0x00000188
        /*0720*/ 	.short	0x0100
        /*0722*/ 	.byte	0x08
	.zero		1


	//   ....[99]....
        /*0724*/ 	.word	0x00000c40
        /*0728*/ 	.word	0x000000ff
        /*072c*/ 	.word	0x000003c8
        /*0730*/ 	.short	0x0100
        /*0732*/ 	.byte	0x08
	.zero		1


	//   ....[100]....
        /*0734*/ 	.word	0x00000c50
        /*0738*/ 	.word	0x000000ff
        /*073c*/ 	.word	0x00000190
        /*0740*/ 	.short	0x0100
        /*0742*/ 	.byte	0x08
	.zero		1


	//   ....[101]....
        /*0744*/ 	.word	0x00000c60
        /*0748*/ 	.word	0x000000ff
        /*074c*/ 	.word	0x000003d0
        /*0750*/ 	.short	0x0100
        /*0752*/ 	.byte	0x08
	.zero		1


	//   ....[102]....
        /*0754*/ 	.word	0x00000c70
        /*0758*/ 	.word	0x000000ff
        /*075c*/ 	.word	0x00000198
        /*0760*/ 	.short	0x0100
        /*0762*/ 	.byte	0x08
	.zero		1


	//   ....[103]....
        /*0764*/ 	.word	0x00000c80
        /*0768*/ 	.word	0x000000ff
        /*076c*/ 	.word	0x000003d8
        /*0770*/ 	.short	0x0100
        /*0772*/ 	.byte	0x08
	.zero		1


	//   ....[104]....
        /*0774*/ 	.word	0x00000c90
        /*0778*/ 	.word	0x000000ff
        /*077c*/ 	.word	0x000001a0
        /*0780*/ 	.short	0x0100
        /*0782*/ 	.byte	0x08
	.zero		1


	//   ....[105]....
        /*0784*/ 	.word	0x00000ca0
        /*0788*/ 	.word	0x000000ff
        /*078c*/ 	.word	0x000003e0
        /*0790*/ 	.short	0x0100
        /*0792*/ 	.byte	0x08
	.zero		1


	//   ....[106]....
        /*0794*/ 	.word	0x00000cb0
        /*0798*/ 	.word	0x000000ff
        /*079c*/ 	.word	0x000001a8
        /*07a0*/ 	.short	0x0100
        /*07a2*/ 	.byte	0x08
	.zero		1


	//   ....[107]....
        /*07a4*/ 	.word	0x00000cc0
        /*07a8*/ 	.word	0x000000ff
        /*07ac*/ 	.word	0x000003e8
        /*07b0*/ 	.short	0x0100
        /*07b2*/ 	.byte	0x08
	.zero		1


	//   ....[108]....
        /*07b4*/ 	.word	0x00000cd0
        /*07b8*/ 	.word	0x000000ff
        /*07bc*/ 	.word	0x000001b0
        /*07c0*/ 	.short	0x0100
        /*07c2*/ 	.byte	0x08
	.zero		1


	//   ....[109]....
        /*07c4*/ 	.word	0x00000ce0
        /*07c8*/ 	.word	0x000000ff
        /*07cc*/ 	.word	0x000003f0
        /*07d0*/ 	.short	0x0100
        /*07d2*/ 	.byte	0x08
	.zero		1


	//   ....[110]....
        /*07d4*/ 	.word	0x00000cf0
        /*07d8*/ 	.word	0x000000ff
        /*07dc*/ 	.word	0x000001b8
        /*07e0*/ 	.short	0x0100
        /*07e2*/ 	.byte	0x08
	.zero		1


	//   ....[111]....
        /*07e4*/ 	.word	0x00000d00
        /*07e8*/ 	.word	0x000000ff
        /*07ec*/ 	.word	0x000003f8
        /*07f0*/ 	.short	0x0100
        /*07f2*/ 	.byte	0x08
	.zero		1


	//   ....[112]....
        /*07f4*/ 	.word	0x00000d10
        /*07f8*/ 	.word	0x000000ff
        /*07fc*/ 	.word	0x000001c0
        /*0800*/ 	.short	0x0100
        /*0802*/ 	.byte	0x08
	.zero		1


	//   ....[113]....
        /*0804*/ 	.word	0x00000d20
        /*0808*/ 	.word	0x000000ff
        /*080c*/ 	.word	0x00000400
        /*0810*/ 	.short	0x0100
        /*0812*/ 	.byte	0x08
	.zero		1


	//   ....[114]....
        /*0814*/ 	.word	0x00000d30
        /*0818*/ 	.word	0x000000ff
        /*081c*/ 	.word	0x000001c8
        /*0820*/ 	.short	0x0100
        /*0822*/ 	.byte	0x08
	.zero		1


	//   ....[115]....
        /*0824*/ 	.word	0x00000d40
        /*0828*/ 	.word	0x000000ff
        /*082c*/ 	.word	0x00000408
        /*0830*/ 	.short	0x0100
        /*0832*/ 	.byte	0x08
	.zero		1


	//   ....[116]....
        /*0834*/ 	.word	0x00000d50
        /*0838*/ 	.word	0x000000ff
        /*083c*/ 	.word	0x000001d0
        /*0840*/ 	.short	0x0100
        /*0842*/ 	.byte	0x08
	.zero		1


	//   ....[117]....
        /*0844*/ 	.word	0x00000d60
        /*0848*/ 	.word	0x000000ff
        /*084c*/ 	.word	0x00000410
        /*0850*/ 	.short	0x0100
        /*0852*/ 	.byte	0x08
	.zero		1


	//   ....[118]....
        /*0854*/ 	.word	0x00000d70
        /*0858*/ 	.word	0x000000ff
        /*085c*/ 	.word	0x000001d8
        /*0860*/ 	.short	0x0100
        /*0862*/ 	.byte	0x08
	.zero		1


	//   ....[119]....
        /*0864*/ 	.word	0x00000d80
        /*0868*/ 	.word	0x000000ff
        /*086c*/ 	.word	0x00000418
        /*0870*/ 	.short	0x0100
        /*0872*/ 	.byte	0x08
	.zero		1


	//   ....[120]....
        /*0874*/ 	.word	0x00000d90
        /*0878*/ 	.word	0x000000ff
        /*087c*/ 	.word	0x000001e0
        /*0880*/ 	.short	0x0100
        /*0882*/ 	.byte	0x08
	.zero		1


	//   ....[121]....
        /*0884*/ 	.word	0x00000da0
        /*0888*/ 	.word	0x000000ff
        /*088c*/ 	.word	0x00000420
        /*0890*/ 	.short	0x0100
        /*0892*/ 	.byte	0x08
	.zero		1


	//   ....[122]....
        /*0894*/ 	.word	0x00000db0
        /*0898*/ 	.word	0x000000ff
        /*089c*/ 	.word	0x000001e8
        /*08a0*/ 	.short	0x0100
        /*08a2*/ 	.byte	0x08
	.zero		1


	//   ....[123]....
        /*08a4*/ 	.word	0x00000dc0
        /*08a8*/ 	.word	0x000000ff
        /*08ac*/ 	.word	0x00000428
        /*08b0*/ 	.short	0x0100
        /*08b2*/ 	.byte	0x08
	.zero		1


	//   ....[124]....
        /*08b4*/ 	.word	0x00000dd0
        /*08b8*/ 	.word	0x000000ff
        /*08bc*/ 	.word	0x000001f0
        /*08c0*/ 	.short	0x0100
        /*08c2*/ 	.byte	0x08
	.zero		1


	//   ....[125]....
        /*08c4*/ 	.word	0x00000de0
        /*08c8*/ 	.word	0x000000ff
        /*08cc*/ 	.word	0x00000430
        /*08d0*/ 	.short	0x0100
        /*08d2*/ 	.byte	0x08
	.zero		1


	//   ....[126]....
        /*08d4*/ 	.word	0x00000df0
        /*08d8*/ 	.word	0x000000ff
        /*08dc*/ 	.word	0x000001f8
        /*08e0*/ 	.short	0x0100
        /*08e2*/ 	.byte	0x08
	.zero		1


	//   ....[127]....
        /*08e4*/ 	.word	0x00000e00
        /*08e8*/ 	.word	0x000000ff
        /*08ec*/ 	.word	0x00000438
        /*08f0*/ 	.short	0x0100
        /*08f2*/ 	.byte	0x08
	.zero		1


	//   ....[128]....
        /*08f4*/ 	.word	0x00000e10
        /*08f8*/ 	.word	0x000000ff
        /*08fc*/ 	.word	0x00000200
        /*0900*/ 	.short	0x0100
        /*0902*/ 	.byte	0x08
	.zero		1


	//   ....[129]....
        /*0904*/ 	.word	0x00000e20
        /*0908*/ 	.word	0x000000ff
        /*090c*/ 	.word	0x00000440
        /*0910*/ 	.short	0x0100
        /*0912*/ 	.byte	0x08
	.zero		1


	//   ....[130]....
        /*0914*/ 	.word	0x00000e30
        /*0918*/ 	.word	0x000000ff
        /*091c*/ 	.word	0x00000208
        /*0920*/ 	.short	0x0100
        /*0922*/ 	.byte	0x08
	.zero		1


	//   ....[131]....
        /*0924*/ 	.word	0x00000e40
        /*0928*/ 	.word	0x000000ff
        /*092c*/ 	.word	0x00000448
        /*0930*/ 	.short	0x0100
        /*0932*/ 	.byte	0x08
	.zero		1


	//   ....[132]....
        /*0934*/ 	.word	0x00000e50
        /*0938*/ 	.word	0x000000ff
        /*093c*/ 	.word	0x00000210
        /*0940*/ 	.short	0x0100
        /*0942*/ 	.byte	0x08
	.zero		1


	//   ....[133]....
        /*0944*/ 	.word	0x00000e60
        /*0948*/ 	.word	0x000000ff
        /*094c*/ 	.word	0x00000450
        /*0950*/ 	.short	0x0100
        /*0952*/ 	.byte	0x08
	.zero		1


	//   ....[134]....
        /*0954*/ 	.word	0x00000e70
        /*0958*/ 	.word	0x000000ff
        /*095c*/ 	.word	0x00000218
        /*0960*/ 	.short	0x0100
        /*0962*/ 	.byte	0x08
	.zero		1


	//   ....[135]....
        /*0964*/ 	.word	0x00000e80
        /*0968*/ 	.word	0x000000ff
        /*096c*/ 	.word	0x00000458
        /*0970*/ 	.short	0x0100
        /*0972*/ 	.byte	0x08
	.zero		1


	//   ....[136]....
        /*0974*/ 	.word	0x00000e90
        /*0978*/ 	.word	0x000000ff
        /*097c*/ 	.word	0x00000220
        /*0980*/ 	.short	0x0100
        /*0982*/ 	.byte	0x08
	.zero		1


	//   ....[137]....
        /*0984*/ 	.word	0x00000ea0
        /*0988*/ 	.word	0x000000ff
        /*098c*/ 	.word	0x00000460
        /*0990*/ 	.short	0x0100
        /*0992*/ 	.byte	0x08
	.zero		1


	//   ....[138]....
        /*0994*/ 	.word	0x00000eb0
        /*0998*/ 	.word	0x000000ff
        /*099c*/ 	.word	0x00000228
        /*09a0*/ 	.short	0x0100
        /*09a2*/ 	.byte	0x08
	.zero		1


	//   ....[139]....
        /*09a4*/ 	.word	0x00000ec0
        /*09a8*/ 	.word	0x000000ff
        /*09ac*/ 	.word	0x00000468
        /*09b0*/ 	.short	0x0100
        /*09b2*/ 	.byte	0x08
	.zero		1


	//   ....[140]....
        /*09b4*/ 	.word	0x00000ed0
        /*09b8*/ 	.word	0x000000ff
        /*09bc*/ 	.word	0x00000230
        /*09c0*/ 	.short	0x0100
        /*09c2*/ 	.byte	0x08
	.zero		1


	//   ....[141]....
        /*09c4*/ 	.word	0x00000ee0
        /*09c8*/ 	.word	0x000000ff
        /*09cc*/ 	.word	0x00000470
        /*09d0*/ 	.short	0x0100
        /*09d2*/ 	.byte	0x08
	.zero		1


	//   ....[142]....
        /*09d4*/ 	.word	0x00000ef0
        /*09d8*/ 	.word	0x000000ff
        /*09dc*/ 	.word	0x00000238
        /*09e0*/ 	.short	0x0100
        /*09e2*/ 	.byte	0x08
	.zero		1


	//   ....[143]....
        /*09e4*/ 	.word	0x00000f00
        /*09e8*/ 	.word	0x000000ff
        /*09ec*/ 	.word	0x00000478
        /*09f0*/ 	.short	0x0100
        /*09f2*/ 	.byte	0x08
	.zero		1


	//   ....[144]....
        /*09f4*/ 	.word	0x00001030
        /*09f8*/ 	.word	0x000000ff
        /*09fc*/ 	.word	0x00000480
        /*0a00*/ 	.short	0x0100
        /*0a02*/ 	.byte	0x09
	.zero		1


	//   ....[145]....
        /*0a04*/ 	.word	0x00001040
        /*0a08*/ 	.word	0x000000ff
        /*0a0c*/ 	.word	0x00000488
        /*0a10*/ 	.short	0x0100
        /*0a12*/ 	.byte	0x09
	.zero		1


	//   ....[146]....
        /*0a14*/ 	.word	0x00001120
        /*0a18*/ 	.word	0x000000ff
        /*0a1c*/ 	.word	0x00000490
        /*0a20*/ 	.short	0x0100
        /*0a22*/ 	.byte	0x08
	.zero		1


	//   ....[147]....
        /*0a24*/ 	.word	0x00001130
        /*0a28*/ 	.word	0x000000ff
        /*0a2c*/ 	.word	0x00000498
        /*0a30*/ 	.short	0x0100
        /*0a32*/ 	.byte	0x08
	.zero		1


	//   ....[148]....
        /*0a34*/ 	.word	0x00001260
        /*0a38*/ 	.word	0x000000ff
        /*0a3c*/ 	.word	0x000004a0
        /*0a40*/ 	.short	0x0100
        /*0a42*/ 	.byte	0x08
	.zero		1


	//   ....[149]....
        /*0a44*/ 	.word	0x00001270
        /*0a48*/ 	.word	0x000000ff
        /*0a4c*/ 	.word	0x000004b0
        /*0a50*/ 	.short	0x0100
        /*0a52*/ 	.byte	0x08
	.zero		1


	//   ....[150]....
        /*0a54*/ 	.word	0x00001280
        /*0a58*/ 	.word	0x000000ff
        /*0a5c*/ 	.word	0x000004a8
        /*0a60*/ 	.short	0x0100
        /*0a62*/ 	.byte	0x08
	.zero		1


	//   ....[151]....
        /*0a64*/ 	.word	0x00001290
        /*0a68*/ 	.word	0x000000ff
        /*0a6c*/ 	.word	0x000004b8
        /*0a70*/ 	.short	0x0100
        /*0a72*/ 	.byte	0x08
	.zero		1


	//   ....[152]....
        /*0a74*/ 	.word	0x000013b0
        /*0a78*/ 	.word	0x000000ff
        /*0a7c*/ 	.word	0x000004c0
        /*0a80*/ 	.short	0x0100
        /*0a82*/ 	.byte	0x09
	.zero		1


	//   ....[153]....
        /*0a84*/ 	.word	0x000013c0
        /*0a88*/ 	.word	0x000000ff
        /*0a8c*/ 	.word	0x000004e0
        /*0a90*/ 	.short	0x0100
        /*0a92*/ 	.byte	0x09
	.zero		1


	//   ....[154]....
        /*0a94*/ 	.word	0x000013d0
        /*0a98*/ 	.word	0x000000ff
        /*0a9c*/ 	.word	0x000004c8
        /*0aa0*/ 	.short	0x0100
        /*0aa2*/ 	.byte	0x09
	.zero		1


	//   ....[155]....
        /*0aa4*/ 	.word	0x000013e0
        /*0aa8*/ 	.word	0x000000ff
        /*0aac*/ 	.word	0x000004e8
        /*0ab0*/ 	.short	0x0100
        /*0ab2*/ 	.byte	0x09
	.zero		1


	//   ....[156]....
        /*0ab4*/ 	.word	0x000013f0
        /*0ab8*/ 	.word	0x000000ff
        /*0abc*/ 	.word	0x000004d0
        /*0ac0*/ 	.short	0x0100
        /*0ac2*/ 	.byte	0x09
	.zero		1


	//   ....[157]....
        /*0ac4*/ 	.word	0x00001400
        /*0ac8*/ 	.word	0x000000ff
        /*0acc*/ 	.word	0x000004f0
        /*0ad0*/ 	.short	0x0100
        /*0ad2*/ 	.byte	0x09
	.zero		1


	//   ....[158]....
        /*0ad4*/ 	.word	0x00001410
        /*0ad8*/ 	.word	0x000000ff
        /*0adc*/ 	.word	0x000004d8
        /*0ae0*/ 	.short	0x0100
        /*0ae2*/ 	.byte	0x09
	.zero		1


	//   ....[159]....
        /*0ae4*/ 	.word	0x00001420
        /*0ae8*/ 	.word	0x000000ff
        /*0aec*/ 	.word	0x000004f8
        /*0af0*/ 	.short	0x0100
        /*0af2*/ 	.byte	0x09
	.zero		1


	//   ....[160]....
        /*0af4*/ 	.word	0x00001510
        /*0af8*/ 	.word	0x000000ff
        /*0afc*/ 	.word	0x00000500
        /*0b00*/ 	.short	0x0100
        /*0b02*/ 	.byte	0x08
	.zero		1


	//   ....[161]....
        /*0b04*/ 	.word	0x00001520
        /*0b08*/ 	.word	0x000000ff
        /*0b0c*/ 	.word	0x00000510
        /*0b10*/ 	.short	0x0100
        /*0b12*/ 	.byte	0x08
	.zero		1


	//   ....[162]....
        /*0b14*/ 	.word	0x00001530
        /*0b18*/ 	.word	0x000000ff
        /*0b1c*/ 	.word	0x00000508
        /*0b20*/ 	.short	0x0100
        /*0b22*/ 	.byte	0x08
	.zero		1


	//   ....[163]....
        /*0b24*/ 	.word	0x00001540
        /*0b28*/ 	.word	0x000000ff
        /*0b2c*/ 	.word	0x00000518
        /*0b30*/ 	.short	0x0100
        /*0b32*/ 	.byte	0x08
	.zero		1


	//   ....[164]....
        /*0b34*/ 	.word	0x00001630
        /*0b38*/ 	.word	0x000000ff
        /*0b3c*/ 	.word	0x00000520
        /*0b40*/ 	.short	0x0100
        /*0b42*/ 	.byte	0x06
	.zero		1


	//   ....[165]....
        /*0b44*/ 	.word	0x00002040
        /*0b48*/ 	.word	0x00000003
        /*0b4c*/ 	.word	0x00000510
        /*0b50*/ 	.short	0x010a
        /*0b52*/ 	.byte	0xff
	.zero		1


	//   ....[166]....
        /*0b54*/ 	.word	0x00002070
        /*0b58*/ 	.word	0x00000003
        /*0b5c*/ 	.word	0x00000500
        /*0b60*/ 	.short	0x0101
        /*0b62*/ 	.byte	0xff
	.zero		1


	//   ....[167]....
        /*0b64*/ 	.word	0x00002170
        /*0b68*/ 	.word	0x000000ff
        /*0b6c*/ 	.word	0x00000240
        /*0b70*/ 	.short	0x010a
        /*0b72*/ 	.byte	0x08
	.zero		1


	//   ....[168]....
        /*0b74*/ 	.word	0x00002240
        /*0b78*/ 	.word	0x000000ff
        /*0b7c*/ 	.word	0x00000240
        /*0b80*/ 	.short	0x010a
        /*0b82*/ 	.byte	0x21
	.zero		1


	//   ....[169]....
        /*0b84*/ 	.word	0x000023f0
        /*0b88*/ 	.word	0x000000ff
        /*0b8c*/ 	.word	0x00000240
        /*0b90*/ 	.short	0x010a
        /*0b92*/ 	.byte	0x08
	.zero		1


	//   ....[170]....
        /*0b94*/ 	.word	0x000024f0
        /*0b98*/ 	.word	0x000000ff
        /*0b9c*/ 	.word	0x00000498
        /*0ba0*/ 	.short	0x0101
        /*0ba2*/ 	.byte	0x04
	.zero		1


	//   ....[171]....
        /*0ba4*/ 	.word	0x00002510
        /*0ba8*/ 	.word	0x000000ff
        /*0bac*/ 	.word	0x00000240
        /*0bb0*/ 	.short	0x010a
        /*0bb2*/ 	.byte	0x08
	.zero		1


	//   ....[172]....
        /*0bb4*/ 	.word	0x00002590
        /*0bb8*/ 	.word	0x000000ff
        /*0bbc*/ 	.word	0x00000240
        /*0bc0*/ 	.short	0x010a
        /*0bc2*/ 	.byte	0x11
	.zero		1


	//   ....[173]....
        /*0bc4*/ 	.word	0x00002720
        /*0bc8*/ 	.word	0x000000ff
        /*0bcc*/ 	.word	0x00000240
        /*0bd0*/ 	.short	0x010a
        /*0bd2*/ 	.byte	0x08
	.zero		1


	//   ....[174]....
        /*0bd4*/ 	.word	0x00002870
        /*0bd8*/ 	.word	0x00000002
        /*0bdc*/ 	.word	0x000004a0
        /*0be0*/ 	.short	0x010a
        /*0be2*/ 	.byte	0xff
	.zero		1


	//   ....[175]....
        /*0be4*/ 	.word	0x00002930
        /*0be8*/ 	.word	0x00000002
        /*0bec*/ 	.word	0x00000000
        /*0bf0*/ 	.short	0x0101
        /*0bf2*/ 	.byte	0xff
	.zero		1


	//   ....[176]....
        /*0bf4*/ 	.word	0x00002e90
        /*0bf8*/ 	.word	0x000000ff
        /*0bfc*/ 	.word	0x00000000
        /*0c00*/ 	.short	0x010a
        /*0c02*/ 	.byte	0x05
	.zero		1


	//   ....[177]....
        /*0c04*/ 	.word	0x00002f20
        /*0c08*/ 	.word	0x000000ff
        /*0c0c*/ 	.word	0x00000000
        /*0c10*/ 	.short	0x010a
        /*0c12*/ 	.byte	0x05
	.zero		1


	//   ....[178]....
        /*0c14*/ 	.word	0x00002fb0
        /*0c18*/ 	.word	0x000000ff
        /*0c1c*/ 	.word	0x00000000
        /*0c20*/ 	.short	0x010a
        /*0c22*/ 	.byte	0x05
	.zero		1


	//   ....[179]....
        /*0c24*/ 	.word	0x00003040
        /*0c28*/ 	.word	0x000000ff
        /*0c2c*/ 	.word	0x00000000
        /*0c30*/ 	.short	0x010a
        /*0c32*/ 	.byte	0x05
	.zero		1


	//   ....[180]....
        /*0c34*/ 	.word	0x000030d0
        /*0c38*/ 	.word	0x000000ff
        /*0c3c*/ 	.word	0x00000000
        /*0c40*/ 	.short	0x010a
        /*0c42*/ 	.byte	0x05
	.zero		1


	//   ....[181]....
        /*0c44*/ 	.word	0x00003160
        /*0c48*/ 	.word	0x000000ff
        /*0c4c*/ 	.word	0x00000000
        /*0c50*/ 	.short	0x010a
        /*0c52*/ 	.byte	0x05
	.zero		1


	//   ....[182]....
        /*0c54*/ 	.word	0x000031f0
        /*0c58*/ 	.word	0x000000ff
        /*0c5c*/ 	.word	0x00000000
        /*0c60*/ 	.short	0x010a
        /*0c62*/ 	.byte	0x05
	.zero		1


	//   ....[183]....
        /*0c64*/ 	.word	0x00003280
        /*0c68*/ 	.word	0x000000ff
        /*0c6c*/ 	.word	0x00000000
        /*0c70*/ 	.short	0x010a
        /*0c72*/ 	.byte	0x05
	.zero		1


	//   ....[184]....
        /*0c74*/ 	.word	0x00003310
        /*0c78*/ 	.word	0x000000ff
        /*0c7c*/ 	.word	0x00000000
        /*0c80*/ 	.short	0x010a
        /*0c82*/ 	.byte	0x05
	.zero		1


	//   ....[185]....
        /*0c84*/ 	.word	0x000033a0
        /*0c88*/ 	.word	0x000000ff
        /*0c8c*/ 	.word	0x00000000
        /*0c90*/ 	.short	0x010a
        /*0c92*/ 	.byte	0x05
	.zero		1


	//   ....[186]....
        /*0c94*/ 	.word	0x00003430
        /*0c98*/ 	.word	0x000000ff
        /*0c9c*/ 	.word	0x00000000
        /*0ca0*/ 	.short	0x010a
        /*0ca2*/ 	.byte	0x05
	.zero		1


	//   ....[187]....
        /*0ca4*/ 	.word	0x000034c0
        /*0ca8*/ 	.word	0x000000ff
        /*0cac*/ 	.word	0x00000000
        /*0cb0*/ 	.short	0x010a
        /*0cb2*/ 	.byte	0x05
	.zero		1


	//   ....[188]....
        /*0cb4*/ 	.word	0x00003550
        /*0cb8*/ 	.word	0x000000ff
        /*0cbc*/ 	.word	0x00000000
        /*0cc0*/ 	.short	0x010a
        /*0cc2*/ 	.byte	0x05
	.zero		1


	//   ....[189]....
        /*0cc4*/ 	.word	0x000035e0
        /*0cc8*/ 	.word	0x000000ff
        /*0ccc*/ 	.word	0x00000000
        /*0cd0*/ 	.short	0x010a
        /*0cd2*/ 	.byte	0x05
	.zero		1


	//   ....[190]....
        /*0cd4*/ 	.word	0x00003670
        /*0cd8*/ 	.word	0x000000ff
        /*0cdc*/ 	.word	0x00000000
        /*0ce0*/ 	.short	0x010a
        /*0ce2*/ 	.byte	0x05
	.zero		1


	//   ....[191]....
        /*0ce4*/ 	.word	0x00003700
        /*0ce8*/ 	.word	0x000000ff
        /*0cec*/ 	.word	0x00000000
        /*0cf0*/ 	.short	0x010a
        /*0cf2*/ 	.byte	0x05
	.zero		1


	//   ....[192]....
        /*0cf4*/ 	.word	0x00003790
        /*0cf8*/ 	.word	0x000000ff
        /*0cfc*/ 	.word	0x00000000
        /*0d00*/ 	.short	0x010a
        /*0d02*/ 	.byte	0x05
	.zero		1


	//   ....[193]....
        /*0d04*/ 	.word	0x00003820
        /*0d08*/ 	.word	0x000000ff
        /*0d0c*/ 	.word	0x00000000
        /*0d10*/ 	.short	0x010a
        /*0d12*/ 	.byte	0x05
	.zero		1


	//   ....[194]....
        /*0d14*/ 	.word	0x000038b0
        /*0d18*/ 	.word	0x000000ff
        /*0d1c*/ 	.word	0x00000000
        /*0d20*/ 	.short	0x010a
        /*0d22*/ 	.byte	0x05
	.zero		1


	//   ....[195]....
        /*0d24*/ 	.word	0x00003940
        /*0d28*/ 	.word	0x000000ff
        /*0d2c*/ 	.word	0x00000000
        /*0d30*/ 	.short	0x010a
        /*0d32*/ 	.byte	0x05
	.zero		1


	//   ....[196]....
        /*0d34*/ 	.word	0x000039d0
        /*0d38*/ 	.word	0x000000ff
        /*0d3c*/ 	.word	0x00000000
        /*0d40*/ 	.short	0x010a
        /*0d42*/ 	.byte	0x05
	.zero		1


	//   ....[197]....
        /*0d44*/ 	.word	0x00003a60
        /*0d48*/ 	.word	0x000000ff
        /*0d4c*/ 	.word	0x00000000
        /*0d50*/ 	.short	0x010a
        /*0d52*/ 	.byte	0x05
	.zero		1


	//   ....[198]....
        /*0d54*/ 	.word	0x00003af0
        /*0d58*/ 	.word	0x000000ff
        /*0d5c*/ 	.word	0x00000000
        /*0d60*/ 	.short	0x010a
        /*0d62*/ 	.byte	0x05
	.zero		1


	//   ....[199]....
        /*0d64*/ 	.word	0x00003b80
        /*0d68*/ 	.word	0x000000ff
        /*0d6c*/ 	.word	0x00000000
        /*0d70*/ 	.short	0x010a
        /*0d72*/ 	.byte	0x05
	.zero		1


	//   ....[200]....
        /*0d74*/ 	.word	0x00003c10
        /*0d78*/ 	.word	0x000000ff
        /*0d7c*/ 	.word	0x00000000
        /*0d80*/ 	.short	0x010a
        /*0d82*/ 	.byte	0x05
	.zero		1


	//   ....[201]....
        /*0d84*/ 	.word	0x00003ca0
        /*0d88*/ 	.word	0x000000ff
        /*0d8c*/ 	.word	0x00000000
        /*0d90*/ 	.short	0x010a
        /*0d92*/ 	.byte	0x05
	.zero		1


	//   ....[202]....
        /*0d94*/ 	.word	0x00003d30
        /*0d98*/ 	.word	0x000000ff
        /*0d9c*/ 	.word	0x00000000
        /*0da0*/ 	.short	0x010a
        /*0da2*/ 	.byte	0x05
	.zero		1


	//   ....[203]....
        /*0da4*/ 	.word	0x00003dc0
        /*0da8*/ 	.word	0x000000ff
        /*0dac*/ 	.word	0x00000000
        /*0db0*/ 	.short	0x010a
        /*0db2*/ 	.byte	0x05
	.zero		1


	//   ....[204]....
        /*0db4*/ 	.word	0x00003e50
        /*0db8*/ 	.word	0x000000ff
        /*0dbc*/ 	.word	0x00000000
        /*0dc0*/ 	.short	0x010a
        /*0dc2*/ 	.byte	0x05
	.zero		1


	//   ....[205]....
        /*0dc4*/ 	.word	0x00003ee0
        /*0dc8*/ 	.word	0x000000ff
        /*0dcc*/ 	.word	0x00000000
        /*0dd0*/ 	.short	0x010a
        /*0dd2*/ 	.byte	0x05
	.zero		1


	//   ....[206]....
        /*0dd4*/ 	.word	0x00003f70
        /*0dd8*/ 	.word	0x000000ff
        /*0ddc*/ 	.word	0x00000000
        /*0de0*/ 	.short	0x010a
        /*0de2*/ 	.byte	0x05
	.zero		1


	//   ....[207]....
        /*0de4*/ 	.word	0x00004000
        /*0de8*/ 	.word	0x000000ff
        /*0dec*/ 	.word	0x00000000
        /*0df0*/ 	.short	0x010a
        /*0df2*/ 	.byte	0x05
	.zero		1


	//   ....[208]....
        /*0df4*/ 	.word	0x00004090
        /*0df8*/ 	.word	0x000000ff
        /*0dfc*/ 	.word	0x00000000
        /*0e00*/ 	.short	0x010a
        /*0e02*/ 	.byte	0x05
	.zero		1


	//   ....[209]....
        /*0e04*/ 	.word	0x00004120
        /*0e08*/ 	.word	0x000000ff
        /*0e0c*/ 	.word	0x00000000
        /*0e10*/ 	.short	0x010a
        /*0e12*/ 	.byte	0x05
	.zero		1


	//   ....[210]....
        /*0e14*/ 	.word	0x000041b0
        /*0e18*/ 	.word	0x000000ff
        /*0e1c*/ 	.word	0x00000000
        /*0e20*/ 	.short	0x010a
        /*0e22*/ 	.byte	0x05
	.zero		1


	//   ....[211]....
        /*0e24*/ 	.word	0x00004240
        /*0e28*/ 	.word	0x000000ff
        /*0e2c*/ 	.word	0x00000000
        /*0e30*/ 	.short	0x010a
        /*0e32*/ 	.byte	0x05
	.zero		1


	//   ....[212]....
        /*0e34*/ 	.word	0x000042d0
        /*0e38*/ 	.word	0x000000ff
        /*0e3c*/ 	.word	0x00000000
        /*0e40*/ 	.short	0x010a
        /*0e42*/ 	.byte	0x05
	.zero		1


	//   ....[213]....
        /*0e44*/ 	.word	0x00004360
        /*0e48*/ 	.word	0x000000ff
        /*0e4c*/ 	.word	0x00000000
        /*0e50*/ 	.short	0x010a
        /*0e52*/ 	.byte	0x05
	.zero		1


	//   ....[214]....
        /*0e54*/ 	.word	0x000043f0
        /*0e58*/ 	.word	0x000000ff
        /*0e5c*/ 	.word	0x00000000
        /*0e60*/ 	.short	0x010a
        /*0e62*/ 	.byte	0x05
	.zero		1


	//   ....[215]....
        /*0e64*/ 	.word	0x00004480
        /*0e68*/ 	.word	0x000000ff
        /*0e6c*/ 	.word	0x00000000
        /*0e70*/ 	.short	0x010a
        /*0e72*/ 	.byte	0x05
	.zero		1


	//   ....[216]....
        /*0e74*/ 	.word	0x00004510
        /*0e78*/ 	.word	0x000000ff
        /*0e7c*/ 	.word	0x00000000
        /*0e80*/ 	.short	0x010a
        /*0e82*/ 	.byte	0x05
	.zero		1


	//   ....[217]....
        /*0e84*/ 	.word	0x000045a0
        /*0e88*/ 	.word	0x000000ff
        /*0e8c*/ 	.word	0x00000000
        /*0e90*/ 	.short	0x010a
        /*0e92*/ 	.byte	0x05
	.zero		1


	//   ....[218]....
        /*0e94*/ 	.word	0x00004630
        /*0e98*/ 	.word	0x000000ff
        /*0e9c*/ 	.word	0x00000000
        /*0ea0*/ 	.short	0x010a
        /*0ea2*/ 	.byte	0x05
	.zero		1


	//   ....[219]....
        /*0ea4*/ 	.word	0x000046c0
        /*0ea8*/ 	.word	0x000000ff
        /*0eac*/ 	.word	0x00000000
        /*0eb0*/ 	.short	0x010a
        /*0eb2*/ 	.byte	0x05
	.zero		1


	//   ....[220]....
        /*0eb4*/ 	.word	0x00004750
        /*0eb8*/ 	.word	0x000000ff
        /*0ebc*/ 	.word	0x00000000
        /*0ec0*/ 	.short	0x010a
        /*0ec2*/ 	.byte	0x05
	.zero		1


	//   ....[221]....
        /*0ec4*/ 	.word	0x000047e0
        /*0ec8*/ 	.word	0x000000ff
        /*0ecc*/ 	.word	0x00000000
        /*0ed0*/ 	.short	0x010a
        /*0ed2*/ 	.byte	0x05
	.zero		1


	//   ....[222]....
        /*0ed4*/ 	.word	0x00004870
        /*0ed8*/ 	.word	0x000000ff
        /*0edc*/ 	.word	0x00000000
        /*0ee0*/ 	.short	0x010a
        /*0ee2*/ 	.byte	0x05
	.zero		1


	//   ....[223]....
        /*0ee4*/ 	.word	0x00004900
        /*0ee8*/ 	.word	0x000000ff
        /*0eec*/ 	.word	0x00000000
        /*0ef0*/ 	.short	0x010a
        /*0ef2*/ 	.byte	0x05
	.zero		1


	//   ....[224]....
        /*0ef4*/ 	.word	0x00004990
        /*0ef8*/ 	.word	0x000000ff
        /*0efc*/ 	.word	0x00000000
        /*0f00*/ 	.short	0x010a
        /*0f02*/ 	.byte	0x05
	.zero		1


	//   ....[225]....
        /*0f04*/ 	.word	0x00004a20
        /*0f08*/ 	.word	0x000000ff
        /*0f0c*/ 	.word	0x00000000
        /*0f10*/ 	.short	0x010a
        /*0f12*/ 	.byte	0x05
	.zero		1


	//   ....[226]....
        /*0f14*/ 	.word	0x00004ab0
        /*0f18*/ 	.word	0x000000ff
        /*0f1c*/ 	.word	0x00000000
        /*0f20*/ 	.short	0x010a
        /*0f22*/ 	.byte	0x05
	.zero		1


	//   ....[227]....
        /*0f24*/ 	.word	0x00004b40
        /*0f28*/ 	.word	0x000000ff
        /*0f2c*/ 	.word	0x00000000
        /*0f30*/ 	.short	0x010a
        /*0f32*/ 	.byte	0x05
	.zero		1


	//   ....[228]....
        /*0f34*/ 	.word	0x00004bd0
        /*0f38*/ 	.word	0x000000ff
        /*0f3c*/ 	.word	0x00000000
        /*0f40*/ 	.short	0x010a
        /*0f42*/ 	.byte	0x05
	.zero		1


	//   ....[229]....
        /*0f44*/ 	.word	0x00004c60
        /*0f48*/ 	.word	0x000000ff
        /*0f4c*/ 	.word	0x00000000
        /*0f50*/ 	.short	0x010a
        /*0f52*/ 	.byte	0x05
	.zero		1


	//   ....[230]....
        /*0f54*/ 	.word	0x00004cf0
        /*0f58*/ 	.word	0x000000ff
        /*0f5c*/ 	.word	0x00000000
        /*0f60*/ 	.short	0x010a
        /*0f62*/ 	.byte	0x05
	.zero		1


	//   ....[231]....
        /*0f64*/ 	.word	0x00004d80
        /*0f68*/ 	.word	0x000000ff
        /*0f6c*/ 	.word	0x00000000
        /*0f70*/ 	.short	0x010a
        /*0f72*/ 	.byte	0x05
	.zero		1


	//   ....[232]....
        /*0f74*/ 	.word	0x00004e10
        /*0f78*/ 	.word	0x000000ff
        /*0f7c*/ 	.word	0x00000000
        /*0f80*/ 	.short	0x010a
        /*0f82*/ 	.byte	0x05
	.zero		1


	//   ....[233]....
        /*0f84*/ 	.word	0x00004ea0
        /*0f88*/ 	.word	0x000000ff
        /*0f8c*/ 	.word	0x00000000
        /*0f90*/ 	.short	0x010a
        /*0f92*/ 	.byte	0x05
	.zero		1


	//   ....[234]....
        /*0f94*/ 	.word	0x00004f30
        /*0f98*/ 	.word	0x000000ff
        /*0f9c*/ 	.word	0x00000000
        /*0fa0*/ 	.short	0x010a
        /*0fa2*/ 	.byte	0x05
	.zero		1


	//   ....[235]....
        /*0fa4*/ 	.word	0x00004fc0
        /*0fa8*/ 	.word	0x000000ff
        /*0fac*/ 	.word	0x00000000
        /*0fb0*/ 	.short	0x010a
        /*0fb2*/ 	.byte	0x05
	.zero		1


	//   ....[236]....
        /*0fb4*/ 	.word	0x00005050
        /*0fb8*/ 	.word	0x000000ff
        /*0fbc*/ 	.word	0x00000000
        /*0fc0*/ 	.short	0x010a
        /*0fc2*/ 	.byte	0x05
	.zero		1


	//   ....[237]....
        /*0fc4*/ 	.word	0x000050e0
        /*0fc8*/ 	.word	0x000000ff
        /*0fcc*/ 	.word	0x00000000
        /*0fd0*/ 	.short	0x010a
        /*0fd2*/ 	.byte	0x05
	.zero		1


	//   ....[238]....
        /*0fd4*/ 	.word	0x00005170
        /*0fd8*/ 	.word	0x000000ff
        /*0fdc*/ 	.word	0x00000000
        /*0fe0*/ 	.short	0x010a
        /*0fe2*/ 	.byte	0x05
	.zero		1


	//   ....[239]....
        /*0fe4*/ 	.word	0x00005200
        /*0fe8*/ 	.word	0x000000ff
        /*0fec*/ 	.word	0x00000000
        /*0ff0*/ 	.short	0x010a
        /*0ff2*/ 	.byte	0x05
	.zero		1


	//   ....[240]....
        /*0ff4*/ 	.word	0x00005290
        /*0ff8*/ 	.word	0x000000ff
        /*0ffc*/ 	.word	0x00000000
        /*1000*/ 	.short	0x010a
        /*1002*/ 	.byte	0x05
	.zero		1


	//   ....[241]....
        /*1004*/ 	.word	0x00005320
        /*1008*/ 	.word	0x000000ff
        /*100c*/ 	.word	0x00000000
        /*1010*/ 	.short	0x010a
        /*1012*/ 	.byte	0x05
	.zero		1


	//   ....[242]....
        /*1014*/ 	.word	0x000053b0
        /*1018*/ 	.word	0x000000ff
        /*101c*/ 	.word	0x00000000
        /*1020*/ 	.short	0x010a
        /*1022*/ 	.byte	0x05
	.zero		1


	//   ....[243]....
        /*1024*/ 	.word	0x00005440
        /*1028*/ 	.word	0x000000ff
        /*102c*/ 	.word	0x00000000
        /*1030*/ 	.short	0x010a
        /*1032*/ 	.byte	0x05
	.zero		1


	//   ....[244]....
        /*1034*/ 	.word	0x000054d0
        /*1038*/ 	.word	0x000000ff
        /*103c*/ 	.word	0x00000000
        /*1040*/ 	.short	0x010a
        /*1042*/ 	.byte	0x05
	.zero		1


	//   ....[245]....
        /*1044*/ 	.word	0x00005560
        /*1048*/ 	.word	0x000000ff
        /*104c*/ 	.word	0x00000000
        /*1050*/ 	.short	0x010a
        /*1052*/ 	.byte	0x05
	.zero		1


	//   ....[246]....
        /*1054*/ 	.word	0x000055f0
        /*1058*/ 	.word	0x000000ff
        /*105c*/ 	.word	0x00000000
        /*1060*/ 	.short	0x010a
        /*1062*/ 	.byte	0x05
	.zero		1


	//   ....[247]....
        /*1064*/ 	.word	0x00005690
        /*1068*/ 	.word	0x00000000
        /*106c*/ 	.word	0x00000000
        /*1070*/ 	.short	0x010a
        /*1072*/ 	.byte	0xff
	.zero		1


	//   ....[248]....
        /*1074*/ 	.word	0x000057c0
        /*1078*/ 	.word	0x00000000
        /*107c*/ 	.word	0x00000500
        /*1080*/ 	.short	0x010a
        /*1082*/ 	.byte	0xff
	.zero		1


	//   ....[249]....
        /*1084*/ 	.word	0x00005830
        /*1088*/ 	.word	0x00000004
        /*108c*/ 	.word	0x00000000
        /*1090*/ 	.short	0x0101
        /*1092*/ 	.byte	0xff
	.zero		1


	//   ....[250]....
        /*1094*/ 	.word	0x00005850
        /*1098*/ 	.word	0x000000ff
        /*109c*/ 	.word	0x000004b0
        /*10a0*/ 	.short	0x010a
        /*10a2*/ 	.byte	0x05
	.zero		1


	//   ....[251]....
        /*10a4*/ 	.word	0x00005970
        /*10a8*/ 	.word	0x00000000
        /*10ac*/ 	.word	0x000004a0
        /*10b0*/ 	.short	0x010a
        /*10b2*/ 	.byte	0xff
	.zero		1


	//   ....[252]....
        /*10b4*/ 	.word	0x00005a70
        /*10b8*/ 	.word	0x00000000
        /*10bc*/ 	.word	0x00000000
        /*10c0*/ 	.short	0x0101
        /*10c2*/ 	.byte	0xff
	.zero		1


	//   ....[253]....
        /*10c4*/ 	.word	0x00005b00
        /*10c8*/ 	.word	0x000000ff
        /*10cc*/ 	.word	0x000004b0
        /*10d0*/ 	.short	0x0106
        /*10d2*/ 	.byte	0x05
	.zero		1


	//   ....[254]....
        /*10d4*/ 	.word	0x00005b20
        /*10d8*/ 	.word	0x000000ff
        /*10dc*/ 	.word	0x000004b0
        /*10e0*/ 	.short	0x010a
        /*10e2*/ 	.byte	0x05
	.zero		1


	//   ....[255]....
        /*10e4*/ 	.word	0x00005bb0
        /*10e8*/ 	.word	0x000000ff
        /*10ec*/ 	.word	0x000004b0
        /*10f0*/ 	.short	0x0106
        /*10f2*/ 	.byte	0x04
	.zero		1


	//   ....[0]....
        /*10f4*/ 	.word	0x00005bf0
        /*10f8*/ 	.word	0x00000000
        /*10fc*/ 	.word	0x000004b0
        /*1100*/ 	.short	0x010a
        /*1102*/ 	.byte	0xff
	.zero		1


	//   ....[1]....
        /*1104*/ 	.word	0x00005e30
        /*1108*/ 	.word	0x000000ff
        /*110c*/ 	.word	0x00000008
        /*1110*/ 	.short	0x010a
        /*1112*/ 	.byte	0x06
	.zero		1


	//   ....[2]....
        /*1114*/ 	.word	0x00005e50
        /*1118*/ 	.word	0x000000ff
        /*111c*/ 	.word	0x00000008
        /*1120*/ 	.short	0x010a
        /*1122*/ 	.byte	0x06
	.zero		1


	//   ....[3]....
        /*1124*/ 	.word	0x00005fe0
        /*1128*/ 	.word	0x000000ff
        /*112c*/ 	.word	0x00000008
        /*1130*/ 	.short	0x010a
        /*1132*/ 	.byte	0x06
	.zero		1


	//   ....[4]....
        /*1134*/ 	.word	0x00006000
        /*1138*/ 	.word	0x000000ff
        /*113c*/ 	.word	0x00000008
        /*1140*/ 	.short	0x010a
        /*1142*/ 	.byte	0x06
	.zero		1


	//   ....[5]....
        /*1144*/ 	.word	0x000060c0
        /*1148*/ 	.word	0x000000ff
        /*114c*/ 	.word	0x00000000
        /*1150*/ 	.short	0x0101
        /*1152*/ 	.byte	0x07
	.zero		1


	//   ....[6]....
        /*1154*/ 	.word	0x000063a0
        /*1158*/ 	.word	0x00000000
        /*115c*/ 	.word	0x000004a0
        /*1160*/ 	.short	0x010a
        /*1162*/ 	.byte	0xff
	.zero		1


	//   ....[7]....
        /*1164*/ 	.word	0x00006460
        /*1168*/ 	.word	0x00000000
        /*116c*/ 	.word	0x00000000
        /*1170*/ 	.short	0x0101
        /*1172*/ 	.byte	0xff
	.zero		1


	//   ....[8]....
        /*1174*/ 	.word	0x00006510
        /*1178*/ 	.word	0x000000ff
        /*117c*/ 	.word	0x00000000
        /*1180*/ 	.short	0x010a
        /*1182*/ 	.byte	0x06
	.zero		1


	//   ....[9]....
        /*1184*/ 	.word	0x00006520
        /*1188*/ 	.word	0x000000ff
        /*118c*/ 	.word	0x000004e0
        /*1190*/ 	.short	0x010a
        /*1192*/ 	.byte	0x0b
	.zero		1


	//   ....[10]....
        /*1194*/ 	.word	0x000065e0
        /*1198*/ 	.word	0x000000ff
        /*119c*/ 	.word	0x00000000
        /*11a0*/ 	.short	0x010a
        /*11a2*/ 	.byte	0x09
	.zero		1


	//   ....[11]....
        /*11a4*/ 	.word	0x00006720
        /*11a8*/ 	.word	0x000000ff
        /*11ac*/ 	.word	0x00000000
        /*11b0*/ 	.short	0x010a
        /*11b2*/ 	.byte	0x06
	.zero		1


	//   ....[12]....
        /*11b4*/ 	.word	0x00006920
        /*11b8*/ 	.word	0x000000ff
        /*11bc*/ 	.word	0x00000000
        /*11c0*/ 	.short	0x010a
        /*11c2*/ 	.byte	0x07
	.zero		1


	//   ....[13]....
        /*11c4*/ 	.word	0x000069b0
        /*11c8*/ 	.word	0x000000ff
        /*11cc*/ 	.word	0x00000000
        /*11d0*/ 	.short	0x010a
        /*11d2*/ 	.byte	0x07
	.zero		1


	//   ....[14]....
        /*11d4*/ 	.word	0x00006a40
        /*11d8*/ 	.word	0x000000ff
        /*11dc*/ 	.word	0x00000000
        /*11e0*/ 	.short	0x010a
        /*11e2*/ 	.byte	0x07
	.zero		1


	//   ....[15]....
        /*11e4*/ 	.word	0x00006ae0
        /*11e8*/ 	.word	0x00000000
        /*11ec*/ 	.word	0x00000000
        /*11f0*/ 	.short	0x010a
        /*11f2*/ 	.byte	0xff
	.zero		1


	//   ....[16]....
        /*11f4*/ 	.word	0x00006b20
        /*11f8*/ 	.word	0x00000000
        /*11fc*/ 	.word	0x00000000
        /*1200*/ 	.short	0x010a
        /*1202*/ 	.byte	0xff
	.zero		1


	//   ....[17]....
        /*1204*/ 	.word	0x00006b90
        /*1208*/ 	.word	0x000000ff
        /*120c*/ 	.word	0x00000000
        /*1210*/ 	.short	0x0101
        /*1212*/ 	.byte	0x05
	.zero		1


	//   ....[18]....
        /*1214*/ 	.word	0x00006bd0
        /*1218*/ 	.word	0x000000ff
        /*121c*/ 	.word	0x00000520
        /*1220*/ 	.short	0x010a
        /*1222*/ 	.byte	0x08
	.zero		1


	//   ....[19]....
        /*1224*/ 	.word	0x00006c20
        /*1228*/ 	.word	0x000000ff
        /*122c*/ 	.word	0x00000000
        /*1230*/ 	.short	0x0101
        /*1232*/ 	.byte	0x05
	.zero		1


	//   ....[20]....
        /*1234*/ 	.word	0x00007030
        /*1238*/ 	.word	0x00000000
        /*123c*/ 	.word	0x000004a0
        /*1240*/ 	.short	0x010a
        /*1242*/ 	.byte	0xff
	.zero		1


	//   ....[21]....
        /*1244*/ 	.word	0x00007120
        /*1248*/ 	.word	0x00000000
        /*124c*/ 	.word	0x00000000
        /*1250*/ 	.short	0x0101
        /*1252*/ 	.byte	0xff
	.zero		1


	//   ....[22]....
        /*1254*/ 	.word	0x00007440
        /*1258*/ 	.word	0x000000ff
        /*125c*/ 	.word	0x00000498
        /*1260*/ 	.short	0x010a
        /*1262*/ 	.byte	0x06
	.zero		1


	//   ....[23]....
        /*1264*/ 	.word	0x000075c0
        /*1268*/ 	.word	0x000000ff
        /*126c*/ 	.word	0x00000488
        /*1270*/ 	.short	0x010a
        /*1272*/ 	.byte	0x06
	.zero		1


	//   ....[24]....
        /*1274*/ 	.word	0x000078f0
        /*1278*/ 	.word	0x000000ff
        /*127c*/ 	.word	0x00000480
        /*1280*/ 	.short	0x010b
        /*1282*/ 	.byte	0x06
	.zero		1


	//   ....[25]....
        /*1284*/ 	.word	0x00007910
        /*1288*/ 	.word	0x000000ff
        /*128c*/ 	.word	0x00000000
        /*1290*/ 	.short	0x0101
        /*1292*/ 	.byte	0x25
	.zero		1


	//   ....[26]....
        /*1294*/ 	.word	0x00007950
        /*1298*/ 	.word	0x00000000
        /*129c*/ 	.word	0x00000488
        /*12a0*/ 	.short	0x010a
        /*12a2*/ 	.byte	0xff
	.zero		1


	//   ....[27]....
        /*12a4*/ 	.word	0x00007cc0
        /*12a8*/ 	.word	0x00000000
        /*12ac*/ 	.word	0x000004a0
        /*12b0*/ 	.short	0x010a
        /*12b2*/ 	.byte	0xff
	.zero		1


	//   ....[28]....
        /*12b4*/ 	.word	0x00007dd0
        /*12b8*/ 	.word	0x00000000
        /*12bc*/ 	.word	0x00000000
        /*12c0*/ 	.short	0x0101
        /*12c2*/ 	.byte	0xff
	.zero		1


	//   ....[29]....
        /*12c4*/ 	.word	0x00008740
        /*12c8*/ 	.word	0x000000ff
        /*12cc*/ 	.word	0x00000480
        /*12d0*/ 	.short	0x010a
        /*12d2*/ 	.byte	0x2b
	.zero		1


	//   ....[30]....
        /*12d4*/ 	.word	0x00008750
        /*12d8*/ 	.word	0x00000071
        /*12dc*/ 	.word	0x000004c0
        /*12e0*/ 	.short	0x010a
        /*12e2*/ 	.byte	0xff
	.zero		1


	//   ....[31]....
        /*12e4*/ 	.word	0x000088a0
        /*12e8*/ 	.word	0x000000ff
        /*12ec*/ 	.word	0x00000480
        /*12f0*/ 	.short	0x010a
        /*12f2*/ 	.byte	0x2b
	.zero		1


	//   ....[32]....
        /*12f4*/ 	.word	0x00008980
        /*12f8*/ 	.word	0x000000ff
        /*12fc*/ 	.word	0x00000000
        /*1300*/ 	.short	0x0101
        /*1302*/ 	.byte	0x04
	.zero		1


	//   ....[33]....
        /*1304*/ 	.word	0x000089e0
        /*1308*/ 	.word	0x00000071
        /*130c*/ 	.word	0x000004c0
        /*1310*/ 	.short	0x010a
        /*1312*/ 	.byte	0xff
	.zero		1


	//   ....[34]....
        /*1314*/ 	.word	0x00008c80
        /*1318*/ 	.word	0x00000071
        /*131c*/ 	.word	0x00000000
        /*1320*/ 	.short	0x0101
        /*1322*/ 	.byte	0xff
	.zero		1


	//   ....[35]....
        /*1324*/ 	.word	0x00009620
        /*1328*/ 	.word	0x00000003
        /*132c*/ 	.word	0x00000510
        /*1330*/ 	.short	0x010a
        /*1332*/ 	.byte	0xff
	.zero		1


	//   ....[36]....
        /*1334*/ 	.word	0x00009680
        /*1338*/ 	.word	0x00000002
        /*133c*/ 	.word	0x00000240
        /*1340*/ 	.short	0x010a
        /*1342*/ 	.byte	0xff
	.zero		1


	//   ....[37]....
        /*1344*/ 	.word	0x000096e0
        /*1348*/ 	.word	0x00000002
        /*134c*/ 	.word	0x00000240
        /*1350*/ 	.short	0x010a
        /*1352*/ 	.byte	0xff
	.zero		1


	//   ....[38]....
        /*1354*/ 	.word	0x00009730
        /*1358*/ 	.word	0x00000002
        /*135c*/ 	.word	0x000004a0
        /*1360*/ 	.short	0x010a
        /*1362*/ 	.byte	0xff
	.zero		1


	//   ....[39]....
        /*1364*/ 	.word	0x00009790
        /*1368*/ 	.word	0x00000000
        /*136c*/ 	.word	0x00000000
        /*1370*/ 	.short	0x010a
        /*1372*/ 	.byte	0xff
	.zero		1


	//   ....[40]....
        /*1374*/ 	.word	0x000097f0
        /*1378*/ 	.word	0x00000000
        /*137c*/ 	.word	0x00000000
        /*1380*/ 	.short	0x010a
        /*1382*/ 	.byte	0xff
	.zero		1


	//   ....[41]....
        /*1384*/ 	.word	0x00009850
        /*1388*/ 	.word	0x00000000
        /*138c*/ 	.word	0x00000000
        /*1390*/ 	.short	0x010a
        /*1392*/ 	.byte	0xff
	.zero		1


	//   ....[42]....
        /*1394*/ 	.word	0x000098b0
        /*1398*/ 	.word	0x00000000
        /*139c*/ 	.word	0x00000000
        /*13a0*/ 	.short	0x010a
        /*13a2*/ 	.byte	0xff
	.zero		1


	//   ....[43]....
        /*13a4*/ 	.word	0x00009910
        /*13a8*/ 	.word	0x00000000
        /*13ac*/ 	.word	0x00000000
        /*13b0*/ 	.short	0x010a
        /*13b2*/ 	.byte	0xff
	.zero		1


	//   ....[44]....
        /*13b4*/ 	.word	0x00009970
        /*13b8*/ 	.word	0x00000000
        /*13bc*/ 	.word	0x00000000
        /*13c0*/ 	.short	0x010a
        /*13c2*/ 	.byte	0xff
	.zero		1


	//   ....[45]....
        /*13c4*/ 	.word	0x000099d0
        /*13c8*/ 	.word	0x00000000
        /*13cc*/ 	.word	0x00000000
        /*13d0*/ 	.short	0x010a
        /*13d2*/ 	.byte	0xff
	.zero		1


	//   ....[46]....
        /*13d4*/ 	.word	0x00009a30
        /*13d8*/ 	.word	0x00000000
        /*13dc*/ 	.word	0x00000000
        /*13e0*/ 	.short	0x010a
        /*13e2*/ 	.byte	0xff
	.zero		1


	//   ....[47]....
        /*13e4*/ 	.word	0x00009a90
        /*13e8*/ 	.word	0x00000000
        /*13ec*/ 	.word	0x00000000
        /*13f0*/ 	.short	0x010a
        /*13f2*/ 	.byte	0xff
	.zero		1


	//   ....[48]....
        /*13f4*/ 	.word	0x00009af0
        /*13f8*/ 	.word	0x00000000
        /*13fc*/ 	.word	0x00000000
        /*1400*/ 	.short	0x010a
        /*1402*/ 	.byte	0xff
	.zero		1


	//   ....[49]....
        /*1404*/ 	.word	0x00009b50
        /*1408*/ 	.word	0x00000000
        /*140c*/ 	.word	0x00000000
        /*1410*/ 	.short	0x010a
        /*1412*/ 	.byte	0xff
	.zero		1


	//   ....[50]....
        /*1414*/ 	.word	0x00009bb0
        /*1418*/ 	.word	0x00000000
        /*141c*/ 	.word	0x00000000
        /*1420*/ 	.short	0x010a
        /*1422*/ 	.byte	0xff
	.zero		1


	//   ....[51]....
        /*1424*/ 	.word	0x00009c10
        /*1428*/ 	.word	0x00000000
        /*142c*/ 	.word	0x00000000
        /*1430*/ 	.short	0x010a
        /*1432*/ 	.byte	0xff
	.zero		1


	//   ....[52]....
        /*1434*/ 	.word	0x00009c70
        /*1438*/ 	.word	0x00000000
        /*143c*/ 	.word	0x00000000
        /*1440*/ 	.short	0x010a
        /*1442*/ 	.byte	0xff
	.zero		1


	//   ....[53]....
        /*1444*/ 	.word	0x00009cd0
        /*1448*/ 	.word	0x00000000
        /*144c*/ 	.word	0x00000000
        /*1450*/ 	.short	0x010a
        /*1452*/ 	.byte	0xff
	.zero		1


	//   ....[54]....
        /*1454*/ 	.word	0x00009d30
        /*1458*/ 	.word	0x00000000
        /*145c*/ 	.word	0x00000000
        /*1460*/ 	.short	0x010a
        /*1462*/ 	.byte	0xff
	.zero		1


	//   ....[55]....
        /*1464*/ 	.word	0x00009d90
        /*1468*/ 	.word	0x00000000
        /*146c*/ 	.word	0x00000000
        /*1470*/ 	.short	0x010a
        /*1472*/ 	.byte	0xff
	.zero		1


	//   ....[56]....
        /*1474*/ 	.word	0x00009df0
        /*1478*/ 	.word	0x00000000
        /*147c*/ 	.word	0x00000000
        /*1480*/ 	.short	0x010a
        /*1482*/ 	.byte	0xff
	.zero		1


	//   ....[57]....
        /*1484*/ 	.word	0x00009e50
        /*1488*/ 	.word	0x00000000
        /*148c*/ 	.word	0x00000000
        /*1490*/ 	.short	0x010a
        /*1492*/ 	.byte	0xff
	.zero		1


	//   ....[58]....
        /*1494*/ 	.word	0x00009eb0
        /*1498*/ 	.word	0x00000000
        /*149c*/ 	.word	0x00000000
        /*14a0*/ 	.short	0x010a
        /*14a2*/ 	.byte	0xff
	.zero		1


	//   ....[59]....
        /*14a4*/ 	.word	0x00009f10
        /*14a8*/ 	.word	0x00000000
        /*14ac*/ 	.word	0x00000000
        /*14b0*/ 	.short	0x010a
        /*14b2*/ 	.byte	0xff
	.zero		1


	//   ....[60]....
        /*14b4*/ 	.word	0x00009f70
        /*14b8*/ 	.word	0x00000000
        /*14bc*/ 	.word	0x00000000
        /*14c0*/ 	.short	0x010a
        /*14c2*/ 	.byte	0xff
	.zero		1


	//   ....[61]....
        /*14c4*/ 	.word	0x00009fd0
        /*14c8*/ 	.word	0x00000000
        /*14cc*/ 	.word	0x00000000
        /*14d0*/ 	.short	0x010a
        /*14d2*/ 	.byte	0xff
	.zero		1


	//   ....[62]....
        /*14d4*/ 	.word	0x0000a030
        /*14d8*/ 	.word	0x00000000
        /*14dc*/ 	.word	0x00000000
        /*14e0*/ 	.short	0x010a
        /*14e2*/ 	.byte	0xff
	.zero		1


	//   ....[63]....
        /*14e4*/ 	.word	0x0000a090
        /*14e8*/ 	.word	0x00000000
        /*14ec*/ 	.word	0x00000000
        /*14f0*/ 	.short	0x010a
        /*14f2*/ 	.byte	0xff
	.zero		1


	//   ....[64]....
        /*14f4*/ 	.word	0x0000a0f0
        /*14f8*/ 	.word	0x00000000
        /*14fc*/ 	.word	0x00000000
        /*1500*/ 	.short	0x010a
        /*1502*/ 	.byte	0xff
	.zero		1


	//   ....[65]....
        /*1504*/ 	.word	0x0000a150
        /*1508*/ 	.word	0x00000000
        /*150c*/ 	.word	0x00000000
        /*1510*/ 	.short	0x010a
        /*1512*/ 	.byte	0xff
	.zero		1


	//   ....[66]....
        /*1514*/ 	.word	0x0000a1b0
        /*1518*/ 	.word	0x00000000
        /*151c*/ 	.word	0x00000000
        /*1520*/ 	.short	0x010a
        /*1522*/ 	.byte	0xff
	.zero		1


	//   ....[67]....
        /*1524*/ 	.word	0x0000a210
        /*1528*/ 	.word	0x00000000
        /*152c*/ 	.word	0x00000000
        /*1530*/ 	.short	0x010a
        /*1532*/ 	.byte	0xff
	.zero		1


	//   ....[68]....
        /*1534*/ 	.word	0x0000a270
        /*1538*/ 	.word	0x00000000
        /*153c*/ 	.word	0x00000000
        /*1540*/ 	.short	0x010a
        /*1542*/ 	.byte	0xff
	.zero		1


	//   ....[69]....
        /*1544*/ 	.word	0x0000a2d0
        /*1548*/ 	.word	0x00000000
        /*154c*/ 	.word	0x00000000
        /*1550*/ 	.short	0x010a
        /*1552*/ 	.byte	0xff
	.zero		1


	//   ....[70]....
        /*1554*/ 	.word	0x0000a330
        /*1558*/ 	.word	0x00000000
        /*155c*/ 	.word	0x00000000
        /*1560*/ 	.short	0x010a
        /*1562*/ 	.byte	0xff
	.zero		1


	//   ....[71]....
        /*1564*/ 	.word	0x0000a390
        /*1568*/ 	.word	0x00000000
        /*156c*/ 	.word	0x00000000
        /*1570*/ 	.short	0x010a
        /*1572*/ 	.byte	0xff
	.zero		1


	//   ....[72]....
        /*1574*/ 	.word	0x0000a3f0
        /*1578*/ 	.word	0x00000000
        /*157c*/ 	.word	0x00000000
        /*1580*/ 	.short	0x010a
        /*1582*/ 	.byte	0xff
	.zero		1


	//   ....[73]....
        /*1584*/ 	.word	0x0000a450
        /*1588*/ 	.word	0x00000000
        /*158c*/ 	.word	0x00000000
        /*1590*/ 	.short	0x010a
        /*1592*/ 	.byte	0xff
	.zero		1


	//   ....[74]....
        /*1594*/ 	.word	0x0000a4b0
        /*1598*/ 	.word	0x00000000
        /*159c*/ 	.word	0x00000000
        /*15a0*/ 	.short	0x010a
        /*15a2*/ 	.byte	0xff
	.zero		1


	//   ....[75]....
        /*15a4*/ 	.word	0x0000a510
        /*15a8*/ 	.word	0x00000000
        /*15ac*/ 	.word	0x00000000
        /*15b0*/ 	.short	0x010a
        /*15b2*/ 	.byte	0xff
	.zero		1


	//   ....[76]....
        /*15b4*/ 	.word	0x0000a570
        /*15b8*/ 	.word	0x00000000
        /*15bc*/ 	.word	0x00000000
        /*15c0*/ 	.short	0x010a
        /*15c2*/ 	.byte	0xff
	.zero		1


	//   ....[77]....
        /*15c4*/ 	.word	0x0000a5d0
        /*15c8*/ 	.word	0x00000000
        /*15cc*/ 	.word	0x00000000
        /*15d0*/ 	.short	0x010a
        /*15d2*/ 	.byte	0xff
	.zero		1


	//   ....[78]....
        /*15d4*/ 	.word	0x0000a630
        /*15d8*/ 	.word	0x00000000
        /*15dc*/ 	.word	0x00000000
        /*15e0*/ 	.short	0x010a
        /*15e2*/ 	.byte	0xff
	.zero		1


	//   ....[79]....
        /*15e4*/ 	.word	0x0000a690
        /*15e8*/ 	.word	0x00000000
        /*15ec*/ 	.word	0x00000000
        /*15f0*/ 	.short	0x010a
        /*15f2*/ 	.byte	0xff
	.zero		1


	//   ....[80]....
        /*15f4*/ 	.word	0x0000a6f0
        /*15f8*/ 	.word	0x00000000
        /*15fc*/ 	.word	0x00000000
        /*1600*/ 	.short	0x010a
        /*1602*/ 	.byte	0xff
	.zero		1


	//   ....[81]....
        /*1604*/ 	.word	0x0000a750
        /*1608*/ 	.word	0x00000000
        /*160c*/ 	.word	0x00000000
        /*1610*/ 	.short	0x010a
        /*1612*/ 	.byte	0xff
	.zero		1


	//   ....[82]....
        /*1614*/ 	.word	0x0000a7b0
        /*1618*/ 	.word	0x00000000
        /*161c*/ 	.word	0x00000000
        /*1620*/ 	.short	0x010a
        /*1622*/ 	.byte	0xff
	.zero		1


	//   ....[83]....
        /*1624*/ 	.word	0x0000a810
        /*1628*/ 	.word	0x00000000
        /*162c*/ 	.word	0x00000000
        /*1630*/ 	.short	0x010a
        /*1632*/ 	.byte	0xff
	.zero		1


	//   ....[84]....
        /*1634*/ 	.word	0x0000a870
        /*1638*/ 	.word	0x00000000
        /*163c*/ 	.word	0x00000000
        /*1640*/ 	.short	0x010a
        /*1642*/ 	.byte	0xff
	.zero		1


	//   ....[85]....
        /*1644*/ 	.word	0x0000a8d0
        /*1648*/ 	.word	0x00000000
        /*164c*/ 	.word	0x00000000
        /*1650*/ 	.short	0x010a
        /*1652*/ 	.byte	0xff
	.zero		1


	//   ....[86]....
        /*1654*/ 	.word	0x0000a930
        /*1658*/ 	.word	0x00000000
        /*165c*/ 	.word	0x00000000
        /*1660*/ 	.short	0x010a
        /*1662*/ 	.byte	0xff
	.zero		1


	//   ....[87]....
        /*1664*/ 	.word	0x0000a990
        /*1668*/ 	.word	0x00000000
        /*166c*/ 	.word	0x00000000
        /*1670*/ 	.short	0x010a
        /*1672*/ 	.byte	0xff
	.zero		1


	//   ....[88]....
        /*1674*/ 	.word	0x0000a9f0
        /*1678*/ 	.word	0x00000000
        /*167c*/ 	.word	0x00000000
        /*1680*/ 	.short	0x010a
        /*1682*/ 	.byte	0xff
	.zero		1


	//   ....[89]....
        /*1684*/ 	.word	0x0000aa50
        /*1688*/ 	.word	0x00000000
        /*168c*/ 	.word	0x00000000
        /*1690*/ 	.short	0x010a
        /*1692*/ 	.byte	0xff
	.zero		1


	//   ....[90]....
        /*1694*/ 	.word	0x0000aab0
        /*1698*/ 	.word	0x00000000
        /*169c*/ 	.word	0x00000000
        /*16a0*/ 	.short	0x010a
        /*16a2*/ 	.byte	0xff
	.zero		1


	//   ....[91]....
        /*16a4*/ 	.word	0x0000ab10
        /*16a8*/ 	.word	0x00000000
        /*16ac*/ 	.word	0x00000000
        /*16b0*/ 	.short	0x010a
        /*16b2*/ 	.byte	0xff
	.zero		1


	//   ....[92]....
        /*16b4*/ 	.word	0x0000ab70
        /*16b8*/ 	.word	0x00000000
        /*16bc*/ 	.word	0x00000000
        /*16c0*/ 	.short	0x010a
        /*16c2*/ 	.byte	0xff
	.zero		1


	//   ....[93]....
        /*16c4*/ 	.word	0x0000abd0
        /*16c8*/ 	.word	0x00000000
        /*16cc*/ 	.word	0x00000000
        /*16d0*/ 	.short	0x010a
        /*16d2*/ 	.byte	0xff
	.zero		1


	//   ....[94]....
        /*16d4*/ 	.word	0x0000ac30
        /*16d8*/ 	.word	0x00000000
        /*16dc*/ 	.word	0x00000000
        /*16e0*/ 	.short	0x010a
        /*16e2*/ 	.byte	0xff
	.zero		1


	//   ....[95]....
        /*16e4*/ 	.word	0x0000ac90
        /*16e8*/ 	.word	0x00000000
        /*16ec*/ 	.word	0x00000000
        /*16f0*/ 	.short	0x010a
        /*16f2*/ 	.byte	0xff
	.zero		1


	//   ....[96]....
        /*16f4*/ 	.word	0x0000acf0
        /*16f8*/ 	.word	0x00000000
        /*16fc*/ 	.word	0x00000000
        /*1700*/ 	.short	0x010a
        /*1702*/ 	.byte	0xff
	.zero		1


	//   ....[97]....
        /*1704*/ 	.word	0x0000ad50
        /*1708*/ 	.word	0x00000000
        /*170c*/ 	.word	0x00000000
        /*1710*/ 	.short	0x010a
        /*1712*/ 	.byte	0xff
	.zero		1


	//   ....[98]....
        /*1714*/ 	.word	0x0000adb0
        /*1718*/ 	.word	0x00000000
        /*171c*/ 	.word	0x00000000
        /*1720*/ 	.short	0x010a
        /*1722*/ 	.byte	0xff
	.zero		1


	//   ....[99]....
        /*1724*/ 	.word	0x0000ae10
        /*1728*/ 	.word	0x00000000
        /*172c*/ 	.word	0x00000000
        /*1730*/ 	.short	0x010a
        /*1732*/ 	.byte	0xff
	.zero		1


	//   ....[100]....
        /*1734*/ 	.word	0x0000ae70
        /*1738*/ 	.word	0x00000000
        /*173c*/ 	.word	0x00000000
        /*1740*/ 	.short	0x010a
        /*1742*/ 	.byte	0xff
	.zero		1


	//   ....[101]....
        /*1744*/ 	.word	0x0000aed0
        /*1748*/ 	.word	0x00000000
        /*174c*/ 	.word	0x00000000
        /*1750*/ 	.short	0x010a
        /*1752*/ 	.byte	0xff
	.zero		1


	//   ....[102]....
        /*1754*/ 	.word	0x0000af30
        /*1758*/ 	.word	0x00000000
        /*175c*/ 	.word	0x00000000
        /*1760*/ 	.short	0x010a
        /*1762*/ 	.byte	0xff
	.zero		1


	//   ....[103]....
        /*1764*/ 	.word	0x0000af90
        /*1768*/ 	.word	0x00000000
        /*176c*/ 	.word	0x00000000
        /*1770*/ 	.short	0x010a
        /*1772*/ 	.byte	0xff
	.zero		1


	//   ....[104]....
        /*1774*/ 	.word	0x0000aff0
        /*1778*/ 	.word	0x00000000
        /*177c*/ 	.word	0x00000000
        /*1780*/ 	.short	0x010a
        /*1782*/ 	.byte	0xff
	.zero		1


	//   ....[105]....
        /*1784*/ 	.word	0x0000b050
        /*1788*/ 	.word	0x00000000
        /*178c*/ 	.word	0x00000000
        /*1790*/ 	.short	0x010a
        /*1792*/ 	.byte	0xff
	.zero		1


	//   ....[106]....
        /*1794*/ 	.word	0x0000b0b0
        /*1798*/ 	.word	0x00000000
        /*179c*/ 	.word	0x00000000
        /*17a0*/ 	.short	0x010a
        /*17a2*/ 	.byte	0xff
	.zero		1


	//   ....[107]....
        /*17a4*/ 	.word	0x0000b110
        /*17a8*/ 	.word	0x00000000
        /*17ac*/ 	.word	0x00000000
        /*17b0*/ 	.short	0x010a
        /*17b2*/ 	.byte	0xff
	.zero		1


	//   ....[108]....
        /*17b4*/ 	.word	0x0000b170
        /*17b8*/ 	.word	0x00000000
        /*17bc*/ 	.word	0x00000000
        /*17c0*/ 	.short	0x010a
        /*17c2*/ 	.byte	0xff
	.zero		1


	//   ....[109]....
        /*17c4*/ 	.word	0x0000b1d0
        /*17c8*/ 	.word	0x00000000
        /*17cc*/ 	.word	0x00000000
        /*17d0*/ 	.short	0x010a
        /*17d2*/ 	.byte	0xff
	.zero		1


	//   ....[110]....
        /*17d4*/ 	.word	0x0000b220
        /*17d8*/ 	.word	0x00000000
        /*17dc*/ 	.word	0x00000500
        /*17e0*/ 	.short	0x010a
        /*17e2*/ 	.byte	0xff
	.zero		1


	//   ....[111]....
        /*17e4*/ 	.word	0x0000b280
        /*17e8*/ 	.word	0x00000000
        /*17ec*/ 	.word	0x000004b0
        /*17f0*/ 	.short	0x010a
        /*17f2*/ 	.byte	0xff
	.zero		1


	//   ....[112]....
        /*17f4*/ 	.word	0x0000b2d0
        /*17f8*/ 	.word	0x00000000
        /*17fc*/ 	.word	0x000004a0
        /*1800*/ 	.short	0x010a
        /*1802*/ 	.byte	0xff
	.zero		1


	//   ....[113]....
        /*1804*/ 	.word	0x0000b330
        /*1808*/ 	.word	0x00000000
        /*180c*/ 	.word	0x000004b0
        /*1810*/ 	.short	0x010a
        /*1812*/ 	.byte	0xff
	.zero		1


	//   ....[114]....
        /*1814*/ 	.word	0x0000b390
        /*1818*/ 	.word	0x00000004
        /*181c*/ 	.word	0x00000008
        /*1820*/ 	.short	0x010a
        /*1822*/ 	.byte	0xff
	.zero		1


	//   ....[115]....
        /*1824*/ 	.word	0x0000b470
        /*1828*/ 	.word	0x00000002
        /*182c*/ 	.word	0x00000008
        /*1830*/ 	.short	0x010a
        /*1832*/ 	.byte	0xff
	.zero		1


	//   ....[116]....
        /*1834*/ 	.word	0x0000b4c0
        /*1838*/ 	.word	0x00000000
        /*183c*/ 	.word	0x000004a0
        /*1840*/ 	.short	0x010a
        /*1842*/ 	.byte	0xff
	.zero		1


	//   ....[117]....
        /*1844*/ 	.word	0x0000b520
        /*1848*/ 	.word	0x00000000
        /*184c*/ 	.word	0x000004e0
        /*1850*/ 	.short	0x010a
        /*1852*/ 	.byte	0xff
	.zero		1


	//   ....[118]....
        /*1854*/ 	.word	0x0000b580
        /*1858*/ 	.word	0x00000000
        /*185c*/ 	.word	0x00000000
        /*1860*/ 	.short	0x010a
        /*1862*/ 	.byte	0xff
	.zero		1


	//   ....[119]....
        /*1864*/ 	.word	0x0000b5e0
        /*1868*/ 	.word	0x00000000
        /*186c*/ 	.word	0x00000000
        /*1870*/ 	.short	0x010a
        /*1872*/ 	.byte	0xff
	.zero		1


	//   ....[120]....
        /*1874*/ 	.word	0x0000b640
        /*1878*/ 	.word	0x00000000
        /*187c*/ 	.word	0x00000000
        /*1880*/ 	.short	0x010a
        /*1882*/ 	.byte	0xff
	.zero		1


	//   ....[121]....
        /*1884*/ 	.word	0x0000b6a0
        /*1888*/ 	.word	0x00000000
        /*188c*/ 	.word	0x00000000
        /*1890*/ 	.short	0x010a
        /*1892*/ 	.byte	0xff
	.zero		1


	//   ....[122]....
        /*1894*/ 	.word	0x0000b700
        /*1898*/ 	.word	0x00000000
        /*189c*/ 	.word	0x00000520
        /*18a0*/ 	.short	0x010a
        /*18a2*/ 	.byte	0xff
	.zero		1


	//   ....[123]....
        /*18a4*/ 	.word	0x0000b750
        /*18a8*/ 	.word	0x00000000
        /*18ac*/ 	.word	0x000004a0
        /*18b0*/ 	.short	0x010a
        /*18b2*/ 	.byte	0xff
	.zero		1


	//   ....[124]....
        /*18b4*/ 	.word	0x0000b7b0
        /*18b8*/ 	.word	0x00000000
        /*18bc*/ 	.word	0x00000498
        /*18c0*/ 	.short	0x010a
        /*18c2*/ 	.byte	0xff
	.zero		1


	//   ....[125]....
        /*18c4*/ 	.word	0x0000b810
        /*18c8*/ 	.word	0x00000003
        /*18cc*/ 	.word	0x00000488
        /*18d0*/ 	.short	0x010a
        /*18d2*/ 	.byte	0xff
	.zero		1


	//   ....[126]....
        /*18d4*/ 	.word	0x0000b860
        /*18d8*/ 	.word	0x00000000
        /*18dc*/ 	.word	0x000004a0
        /*18e0*/ 	.short	0x010a
        /*18e2*/ 	.byte	0xff
	.zero		1


	//   ....[127]....
        /*18e4*/ 	.word	0x0000b8c0
        /*18e8*/ 	.word	0x00000000
        /*18ec*/ 	.word	0x00000480
        /*18f0*/ 	.short	0x010a
        /*18f2*/ 	.byte	0xff
	.zero		1


	//   ....[128]....
        /*18f4*/ 	.word	0x0000b910
        /*18f8*/ 	.word	0x00000071
        /*18fc*/ 	.word	0x000004c0
        /*1900*/ 	.short	0x010a
        /*1902*/ 	.byte	0xff
	.zero		1


	//----- nvinfo : EIATTR_NUM_MBARRIERS
	.align		4
.L_47:
        /*1904*/ 	.byte	0x03, 0x38
        /*1906*/ 	.short	0x00a5


	//----- nvinfo : EIATTR_EXIT_INSTR_OFFSETS
	.align		4
        /*1908*/ 	.byte	0x04, 0x1c
        /*190a*/ 	.short	(.L_49 - .L_48)


	//   ....[0]....
.L_48:
        /*190c*/ 	.word	0x000056c0


	//   ....[1]....
        /*1910*/ 	.word	0x00005bc0


	//   ....[2]....
        /*1914*/ 	.word	0x00005c20


	//   ....[3]....
        /*1918*/ 	.word	0x00006e50


	//   ....[4]....
        /*191c*/ 	.word	0x00007980


	//   ....[5]....
        /*1920*/ 	.word	0x000079c0


	//   ....[6]....
        /*1924*/ 	.word	0x00009610


	//----- nvinfo : EIATTR_MAX_THREADS
	.align		4
.L_49:
        /*1928*/ 	.byte	0x04, 0x05
        /*192a*/ 	.short	(.L_51 - .L_50)
.L_50:
        /*192c*/ 	.word	0x00000100
        /*1930*/ 	.word	0x00000001
        /*1934*/ 	.word	0x00000001


	//----- nvinfo : EIATTR_CRS_STACK_SIZE
	.align		4
.L_51:
        /*1938*/ 	.byte	0x04, 0x1e
        /*193a*/ 	.short	(.L_53 - .L_52)
.L_52:
        /*193c*/ 	.word	0x00000000


	//----- nvinfo : EIATTR_CBANK_PARAM_SIZE
	.align		4
.L_53:
        /*1940*/ 	.byte	0x03, 0x19
        /*1942*/ 	.short	0x0800


	//----- nvinfo : EIATTR_PARAM_CBANK
	.align		4
        /*1944*/ 	.byte	0x04, 0x0a
        /*1946*/ 	.short	(.L_55 - .L_54)
	.align		4
.L_54:
        /*1948*/ 	.word	index@(.nv.constant0._ZN7cutlass13device_kernelINS_4gemm6kernel13GemmUniversalIN4cute5tupleIJiiiiEEENS1_10collective13CollectiveMmaINS1_35MainloopSm100TmaUmmaWarpSpecializedILi72ELi2ELi4ENS5_IJNS4_1CILi2EEENSA_ILi1EEESC_EEEEENS5_IJNSA_ILi128EEENSA_ILi64EEENSA_ILi32EEEEEENS_12float_e5m2_tENS5_IJlSC_lEEESJ_SK_NS4_8TiledMMAINS4_8MMA_AtomIJNS4_10MMA_TraitsINS4_25SM100_MMA_F8F6F4_2x1SM_SSEJSJ_SJ_fSF_SG_NS4_17integral_constantINS4_4UMMA5MajorELSR_0EEESS_NSP_INSQ_7ScaleInELST_0EEESU_EEEEEENS4_6LayoutINS5_IJSC_SC_SC_EEENS5_IJNSA_ILi0EEESZ_SZ_EEEEENS5_IJNS4_10UnderscoreES12_S12_EEEEENS4_18SM100_TMA_2SM_LOADENS4_14ComposedLayoutINS4_7SwizzleILi1ELi4ELi3EEENS4_18smem_ptr_flag_bitsILi8EEENSX_INS5_IJNSA_ILi8EEESH_EEENS5_IJSH_SC_EEEEEEEvNS4_8identityES15_S1F_vS1G_EENS_8epilogue10collective18CollectiveEpilogueINS1I_23Sm100TmaWarpSpecializedILi1ELi1ELi32ELb0ELb0EEEJNS5_IJSG_SG_SH_EEENS5_IJNSX_ISG_SC_EES1O_EEESJ_SK_SJ_SK_NS1I_6fusion15FusionCallbacksIS1M_NS1Q_17LinearCombinationISJ_fSJ_fLNS_15FloatRoundStyleE2EEES1N_S1P_JEEENS4_5SM1004TMEM4LOAD26SM100_TMEM_LOAD_32dp32b32xENS4_13SM90_TMA_LOADENS16_INS17_ILi2ELi4ELi3EEES1A_NSX_INS5_IJS1B_SG_EEENS5_IJSG_SC_EEEEEEENS4_39AutoVectorizingCopyWithAssumedAlignmentILi128EEENS4_14SM90_TMA_STOREES25_S27_S27_EEEvvEEEEvNT_6ParamsE)
        /*194c*/ 	.short	0x0380
        /*194e*/ 	.short	0x0800


	//----- nvinfo : EIATTR_SW_WAR
	.align		4
.L_55:
        /*1950*/ 	.byte	0x04, 0x36
        /*1952*/ 	.short	(.L_57 - .L_56)
.L_56:
        /*1954*/ 	.word	0x00000008
.L_57:


//--------------------- .nv.callgraph             --------------------------
	.section	.nv.callgraph,"",@"SHT_CUDA_CALLGRAPH"
	.align	4
	.sectionentsize	8
	.align		4
        /*0000*/ 	.word	0x00000000
	.align		4
        /*0004*/ 	.word	0xffffffff
	.align		4
        /*0008*/ 	.word	index@(_ZN7cutlass13device_kernelINS_4gemm6kernel13GemmUniversalIN4cute5tupleIJiiiiEEENS1_10collective13CollectiveMmaINS1_35MainloopSm100TmaUmmaWarpSpecializedILi72ELi2ELi4ENS5_IJNS4_1CILi2EEENSA_ILi1EEESC_EEEEENS5_IJNSA_ILi128EEENSA_ILi64EEENSA_ILi32EEEEEENS_12float_e5m2_tENS5_IJlSC_lEEESJ_SK_NS4_8TiledMMAINS4_8MMA_AtomIJNS4_10MMA_TraitsINS4_25SM100_MMA_F8F6F4_2x1SM_SSEJSJ_SJ_fSF_SG_NS4_17integral_constantINS4_4UMMA5MajorELSR_0EEESS_NSP_INSQ_7ScaleInELST_0EEESU_EEEEEENS4_6LayoutINS5_IJSC_SC_SC_EEENS5_IJNSA_ILi0EEESZ_SZ_EEEEENS5_IJNS4_10UnderscoreES12_S12_EEEEENS4_18SM100_TMA_2SM_LOADENS4_14ComposedLayoutINS4_7SwizzleILi1ELi4ELi3EEENS4_18smem_ptr_flag_bitsILi8EEENSX_INS5_IJNSA_ILi8EEESH_EEENS5_IJSH_SC_EEEEEEEvNS4_8identityES15_S1F_vS1G_EENS_8epilogue10collective18CollectiveEpilogueINS1I_23Sm100TmaWarpSpecializedILi1ELi1ELi32ELb0ELb0EEEJNS5_IJSG_SG_SH_EEENS5_IJNSX_ISG_SC_EES1O_EEESJ_SK_SJ_SK_NS1I_6fusion15FusionCallbacksIS1M_NS1Q_17LinearCombinationISJ_fSJ_fLNS_15FloatRoundStyleE2EEES1N_S1P_JEEENS4_5SM1004TMEM4LOAD26SM100_TMEM_LOAD_32dp32b32xENS4_13SM90_TMA_LOADENS16_INS17_ILi2ELi4ELi3EEES1A_NSX_INS5_IJS1B_SG_EEENS5_IJSG_SC_EEEEEEENS4_39AutoVectorizingCopyWithAssumedAlignmentILi128EEENS4_14SM90_TMA_STOREES25_S27_S27_EEEvvEEEEvNT_6ParamsE)
	.align		4
        /*000c*/ 	.word	index@(__assertfail)
	.align		4
        /*0010*/ 	.word	0x00000000
	.align		4
        /*0014*/ 	.word	0xfffffffe
	.align		4
        /*0018*/ 	.word	0x00000000
	.align		4
        /*001c*/ 	.word	0xfffffffd
	.align		4
        /*0020*/ 	.word	0x00000000
	.align		4
        /*0024*/ 	.word	0xfffffffc


//--------------------- .nv.constant4             --------------------------
	.section	.nv.constant4,"a",@progbits
	.align	8
	.align		8
.nv.constant4:
        /*0000*/ 	.dword	__assertfail
	.align		8
        /*0008*/ 	.dword	__unnamed_1
	.align		8
        /*0010*/ 	.dword	__unnamed_2
	.align		8
        /*0018*/ 	.dword	_ZN40_INTERNAL_afac9947_4_k_cu_bf4601f2_247374cuda3std3__45__cpo5beginE
	.align		8
        /*0020*/ 	.dword	_ZN40_INTERNAL_afac9947_4_k_cu_bf4601f2_247374cuda3std3__45__cpo3endE
	.align		8
        /*0028*/ 	.dword	_ZN40_INTERNAL_afac9947_4_k_cu_bf4601f2_247374cuda3std3__45__cpo6cbeginE
	.align		8
        /*0030*/ 	.dword	_ZN40_INTERNAL_afac9947_4_k_cu_bf4601f2_247374cuda3std3__45__cpo4cendE
	.align		8
        /*0038*/ 	.dword	_ZN40_INTERNAL_afac9947_4_k_cu_bf4601f2_247374cuda3std3__442_GLOBAL__N__afac9947_4_k_cu_bf4601f2_247376ignoreE
	.align		8
        /*0040*/ 	.dword	_ZN40_INTERNAL_afac9947_4_k_cu_bf4601f2_247374cuda3std3__419piecewise_constructE
	.align		8
        /*0048*/ 	.dword	_ZN40_INTERNAL_afac9947_4_k_cu_bf4601f2_247374cuda3std3__48in_placeE
	.align		8
        /*0050*/ 	.dword	_ZN40_INTERNAL_afac9947_4_k_cu_bf4601f2_247374cuda3std6ranges3__45__cpo4swapE
	.align		8
        /*0058*/ 	.dword	_ZN40_INTERNAL_afac9947_4_k_cu_bf4601f2_247374cuda3std6ranges3__45__cpo9iter_moveE
	.align		8
        /*0060*/ 	.dword	_ZN40_INTERNAL_afac9947_4_k_cu_bf4601f2_247374cute7productE
	.align		8
        /*0068*/ 	.dword	_ZN40_INTERNAL_afac9947_4_k_cu_bf4601f2_247374cute1_E
	.align		8
        /*0070*/ 	.dword	$str$25
	.align		8
        /*0078*/ 	.dword	$str$26
	.align		8
        /*0080*/ 	.dword	$str$27
	.align		8
        /*0088*/ 	.dword	$str$28


//--------------------- .text._ZN7cutlass13device_kernelINS_4gemm6kernel13GemmUniversalIN4cute5tupleIJiiiiEEENS1_10collective13CollectiveMmaINS1_35MainloopSm100TmaUmmaWarpSpecializedILi72ELi2ELi4ENS5_IJNS4_1CILi2EEENSA_ILi1EEESC_EEEEENS5_IJNSA_ILi128EEENSA_ILi64EEENSA_ILi32EEEEEENS_12float_e5m2_tENS5_IJlSC_lEEESJ_SK_NS4_8TiledMMAINS4_8MMA_AtomIJNS4_10MMA_TraitsINS4_25SM100_MMA_F8F6F4_2x1SM_SSEJSJ_SJ_fSF_SG_NS4_17integral_constantINS4_4UMMA5MajorELSR_0EEESS_NSP_INSQ_7ScaleInELST_0EEESU_EEEEEENS4_6LayoutINS5_IJSC_SC_SC_EEENS5_IJNSA_ILi0EEESZ_SZ_EEEEENS5_IJNS4_10UnderscoreES12_S12_EEEEENS4_18SM100_TMA_2SM_LOADENS4_14ComposedLayoutINS4_7SwizzleILi1ELi4ELi3EEENS4_18smem_ptr_flag_bitsILi8EEENSX_INS5_IJNSA_ILi8EEESH_EEENS5_IJSH_SC_EEEEEEEvNS4_8identityES15_S1F_vS1G_EENS_8epilogue10collective18CollectiveEpilogueINS1I_23Sm100TmaWarpSpecializedILi1ELi1ELi32ELb0ELb0EEEJNS5_IJSG_SG_SH_EEENS5_IJNSX_ISG_SC_EES1O_EEESJ_SK_SJ_SK_NS1I_6fusion15FusionCallbacksIS1M_NS1Q_17LinearCombinationISJ_fSJ_fLNS_15FloatRoundStyleE2EEES1N_S1P_JEEENS4_5SM1004TMEM4LOAD26SM100_TMEM_LOAD_32dp32b32xENS4_13SM90_TMA_LOADENS16_INS17_ILi2ELi4ELi3EEES1A_NSX_INS5_IJS1B_SG_EEENS5_IJSG_SC_EEEEEEENS4_39AutoVectorizingCopyWithAssumedAlignmentILi128EEENS4_14SM90_TMA_STOREES25_S27_S27_EEEvvEEEEvNT_6ParamsE --------------------------
	.section	.text._ZN7cutlass13device_kernelINS_4gemm6kernel13GemmUniversalIN4cute5tupleIJiiiiEEENS1_10collective13CollectiveMmaINS1_35MainloopSm100TmaUmmaWarpSpecializedILi72ELi2ELi4ENS5_IJNS4_1CILi2EEENSA_ILi1EEESC_EEEEENS5_IJNSA_ILi128EEENSA_ILi64EEENSA_ILi32EEEEEENS_12float_e5m2_tENS5_IJlSC_lEEESJ_SK_NS4_8TiledMMAINS4_8MMA_AtomIJNS4_10MMA_TraitsINS4_25SM100_MMA_F8F6F4_2x1SM_SSEJSJ_SJ_fSF_SG_NS4_17integral_constantINS4_4UMMA5MajorELSR_0EEESS_NSP_INSQ_7ScaleInELST_0EEESU_EEEEEENS4_6LayoutINS5_IJSC_SC_SC_EEENS5_IJNSA_ILi0EEESZ_SZ_EEEEENS5_IJNS4_10UnderscoreES12_S12_EEEEENS4_18SM100_TMA_2SM_LOADENS4_14ComposedLayoutINS4_7SwizzleILi1ELi4ELi3EEENS4_18smem_ptr_flag_bitsILi8EEENSX_INS5_IJNSA_ILi8EEESH_EEENS5_IJSH_SC_EEEEEEEvNS4_8identityES15_S1F_vS1G_EENS_8epilogue10collective18CollectiveEpilogueINS1I_23Sm100TmaWarpSpecializedILi1ELi1ELi32ELb0ELb0EEEJNS5_IJSG_SG_SH_EEENS5_IJNSX_ISG_SC_EES1O_EEESJ_SK_SJ_SK_NS1I_6fusion15FusionCallbacksIS1M_NS1Q_17LinearCombinationISJ_fSJ_fLNS_15FloatRoundStyleE2EEES1N_S1P_JEEENS4_5SM1004TMEM4LOAD26SM100_TMEM_LOAD_32dp32b32xENS4_13SM90_TMA_LOADENS16_INS17_ILi2ELi4ELi3EEES1A_NSX_INS5_IJS1B_SG_EEENS5_IJSG_SC_EEEEEEENS4_39AutoVectorizingCopyWithAssumedAlignmentILi128EEENS4_14SM90_TMA_STOREES25_S27_S27_EEEvvEEEEvNT_6ParamsE,"ax",@progbits
	.align	128
.text._ZN7cutlass13device_kernelINS_4gemm6kernel13GemmUniversalIN4cute5tupleIJiiiiEEENS1_10collective13CollectiveMmaINS1_35MainloopSm100TmaUmmaWarpSpecializedILi72ELi2ELi4ENS5_IJNS4_1CILi2EEENSA_ILi1EEESC_EEEEENS5_IJNSA_ILi128EEENSA_ILi64EEENSA_ILi32EEEEEENS_12float_e5m2_tENS5_IJlSC_lEEESJ_SK_NS4_8TiledMMAINS4_8MMA_AtomIJNS4_10MMA_TraitsINS4_25SM100_MMA_F8F6F4_2x1SM_SSEJSJ_SJ_fSF_SG_NS4_17integral_constantINS4_4UMMA5MajorELSR_0EEESS_NSP_INSQ_7ScaleInELST_0EEESU_EEEEEENS4_6LayoutINS5_IJSC_SC_SC_EEENS5_IJNSA_ILi0EEESZ_SZ_EEEEENS5_IJNS4_10UnderscoreES12_S12_EEEEENS4_18SM100_TMA_2SM_LOADENS4_14ComposedLayoutINS4_7SwizzleILi1ELi4ELi3EEENS4_18smem_ptr_flag_bitsILi8EEENSX_INS5_IJNSA_ILi8EEESH_EEENS5_IJSH_SC_EEEEEEEvNS4_8identityES15_S1F_vS1G_EENS_8epilogue10collective18CollectiveEpilogueINS1I_23Sm100TmaWarpSpecializedILi1ELi1ELi32ELb0ELb0EEEJNS5_IJSG_SG_SH_EEENS5_IJNSX_ISG_SC_EES1O_EEESJ_SK_SJ_SK_NS1I_6fusion15FusionCallbacksIS1M_NS1Q_17LinearCombinationISJ_fSJ_fLNS_15FloatRoundStyleE2EEES1N_S1P_JEEENS4_5SM1004TMEM4LOAD26SM100_TMEM_LOAD_32dp32b32xENS4_13SM90_TMA_LOADENS16_INS17_ILi2ELi4ELi3EEES1A_NSX_INS5_IJS1B_SG_EEENS5_IJSG_SC_EEEEEEENS4_39AutoVectorizingCopyWithAssumedAlignmentILi128EEENS4_14SM90_TMA_STOREES25_S27_S27_EEEvvEEEEvNT_6ParamsE:
        .type           _ZN7cutlass13device_kernelINS_4gemm6kernel13GemmUniversalIN4cute5tupleIJiiiiEEENS1_10collective13CollectiveMmaINS1_35MainloopSm100TmaUmmaWarpSpecializedILi72ELi2ELi4ENS5_IJNS4_1CILi2EEENSA_ILi1EEESC_EEEEENS5_IJNSA_ILi128EEENSA_ILi64EEENSA_ILi32EEEEEENS_12float_e5m2_tENS5_IJlSC_lEEESJ_SK_NS4_8TiledMMAINS4_8MMA_AtomIJNS4_10MMA_TraitsINS4_25SM100_MMA_F8F6F4_2x1SM_SSEJSJ_SJ_fSF_SG_NS4_17integral_constantINS4_4UMMA5MajorELSR_0EEESS_NSP_INSQ_7ScaleInELST_0EEESU_EEEEEENS4_6LayoutINS5_IJSC_SC_SC_EEENS5_IJNSA_ILi0EEESZ_SZ_EEEEENS5_IJNS4_10UnderscoreES12_S12_EEEEENS4_18SM100_TMA_2SM_LOADENS4_14ComposedLayoutINS4_7SwizzleILi1ELi4ELi3EEENS4_18smem_ptr_flag_bitsILi8EEENSX_INS5_IJNSA_ILi8EEESH_EEENS5_IJSH_SC_EEEEEEEvNS4_8identityES15_S1F_vS1G_EENS_8epilogue10collective18CollectiveEpilogueINS1I_23Sm100TmaWarpSpecializedILi1ELi1ELi32ELb0ELb0EEEJNS5_IJSG_SG_SH_EEENS5_IJNSX_ISG_SC_EES1O_EEESJ_SK_SJ_SK_NS1I_6fusion15FusionCallbacksIS1M_NS1Q_17LinearCombinationISJ_fSJ_fLNS_15FloatRoundStyleE2EEES1N_S1P_JEEENS4_5SM1004TMEM4LOAD26SM100_TMEM_LOAD_32dp32b32xENS4_13SM90_TMA_LOADENS16_INS17_ILi2ELi4ELi3EEES1A_NSX_INS5_IJS1B_SG_EEENS5_IJSG_SC_EEEEEEENS4_39AutoVectorizingCopyWithAssumedAlignmentILi128EEENS4_14SM90_TMA_STOREES25_S27_S27_EEEvvEEEEvNT_6ParamsE,@function
        .size           _ZN7cutlass13device_kernelINS_4gemm6kernel13GemmUniversalIN4cute5tupleIJiiiiEEENS1_10collective13CollectiveMmaINS1_35MainloopSm100TmaUmmaWarpSpecializedILi72ELi2ELi4ENS5_IJNS4_1CILi2EEENSA_ILi1EEESC_EEEEENS5_IJNSA_ILi128EEENSA_ILi64EEENSA_ILi32EEEEEENS_12float_e5m2_tENS5_IJlSC_lEEESJ_SK_NS4_8TiledMMAINS4_8MMA_AtomIJNS4_10MMA_TraitsINS4_25SM100_MMA_F8F6F4_2x1SM_SSEJSJ_SJ_fSF_SG_NS4_17integral_constantINS4_4UMMA5MajorELSR_0EEESS_NSP_INSQ_7ScaleInELST_0EEESU_EEEEEENS4_6LayoutINS5_IJSC_SC_SC_EEENS5_IJNSA_ILi0EEESZ_SZ_EEEEENS5_IJNS4_10UnderscoreES12_S12_EEEEENS4_18SM100_TMA_2SM_LOADENS4_14ComposedLayoutINS4_7SwizzleILi1ELi4ELi3EEENS4_18smem_ptr_flag_bitsILi8EEENSX_INS5_IJNSA_ILi8EEESH_EEENS5_IJSH_SC_EEEEEEEvNS4_8identityES15_S1F_vS1G_EENS_8epilogue10collective18CollectiveEpilogueINS1I_23Sm100TmaWarpSpecializedILi1ELi1ELi32ELb0ELb0EEEJNS5_IJSG_SG_SH_EEENS5_IJNSX_ISG_SC_EES1O_EEESJ_SK_SJ_SK_NS1I_6fusion15FusionCallbacksIS1M_NS1Q_17LinearCombinationISJ_fSJ_fLNS_15FloatRoundStyleE2EEES1N_S1P_JEEENS4_5SM1004TMEM4LOAD26SM100_TMEM_LOAD_32dp32b32xENS4_13SM90_TMA_LOADENS16_INS17_ILi2ELi4ELi3EEES1A_NSX_INS5_IJS1B_SG_EEENS5_IJSG_SC_EEEEEEENS4_39AutoVectorizingCopyWithAssumedAlignmentILi128EEENS4_14SM90_TMA_STOREES25_S27_S27_EEEvvEEEEvNT_6ParamsE,(.L_x_354 - _ZN7cutlass13device_kernelINS_4gemm6kernel13GemmUniversalIN4cute5tupleIJiiiiEEENS1_10collective13CollectiveMmaINS1_35MainloopSm100TmaUmmaWarpSpecializedILi72ELi2ELi4ENS5_IJNS4_1CILi2EEENSA_ILi1EEESC_EEEEENS5_IJNSA_ILi128EEENSA_ILi64EEENSA_ILi32EEEEEENS_12float_e5m2_tENS5_IJlSC_lEEESJ_SK_NS4_8TiledMMAINS4_8MMA_AtomIJNS4_10MMA_TraitsINS4_25SM100_MMA_F8F6F4_2x1SM_SSEJSJ_SJ_fSF_SG_NS4_17integral_constantINS4_4UMMA5MajorELSR_0EEESS_NSP_INSQ_7ScaleInELST_0EEESU_EEEEEENS4_6LayoutINS5_IJSC_SC_SC_EEENS5_IJNSA_ILi0EEESZ_SZ_EEEEENS5_IJNS4_10UnderscoreES12_S12_EEEEENS4_18SM100_TMA_2SM_LOADENS4_14ComposedLayoutINS4_7SwizzleILi1ELi4ELi3EEENS4_18smem_ptr_flag_bitsILi8EEENSX_INS5_IJNSA_ILi8EEESH_EEENS5_IJSH_SC_EEEEEEEvNS4_8identityES15_S1F_vS1G_EENS_8epilogue10collective18CollectiveEpilogueINS1I_23Sm100TmaWarpSpecializedILi1ELi1ELi32ELb0ELb0EEEJNS5_IJSG_SG_SH_EEENS5_IJNSX_ISG_SC_EES1O_EEESJ_SK_SJ_SK_NS1I_6fusion15FusionCallbacksIS1M_NS1Q_17LinearCombinationISJ_fSJ_fLNS_15FloatRoundStyleE2EEES1N_S1P_JEEENS4_5SM1004TMEM4LOAD26SM100_TMEM_LOAD_32dp32b32xENS4_13SM90_TMA_LOADENS16_INS17_ILi2ELi4ELi3EEES1A_NSX_INS5_IJS1B_SG_EEENS5_IJSG_SC_EEEEEEENS4_39AutoVectorizingCopyWithAssumedAlignmentILi128EEENS4_14SM90_TMA_STOREES25_S27_S27_EEEvvEEEEvNT_6ParamsE)
        .other          _ZN7cutlass13device_kernelINS_4gemm6kernel13GemmUniversalIN4cute5tupleIJiiiiEEENS1_10collective13CollectiveMmaINS1_35MainloopSm100TmaUmmaWarpSpecializedILi72ELi2ELi4ENS5_IJNS4_1CILi2EEENSA_ILi1EEESC_EEEEENS5_IJNSA_ILi128EEENSA_ILi64EEENSA_ILi32EEEEEENS_12float_e5m2_tENS5_IJlSC_lEEESJ_SK_NS4_8TiledMMAINS4_8MMA_AtomIJNS4_10MMA_TraitsINS4_25SM100_MMA_F8F6F4_2x1SM_SSEJSJ_SJ_fSF_SG_NS4_17integral_constantINS4_4UMMA5MajorELSR_0EEESS_NSP_INSQ_7ScaleInELST_0EEESU_EEEEEENS4_6LayoutINS5_IJSC_SC_SC_EEENS5_IJNSA_ILi0EEESZ_SZ_EEEEENS5_IJNS4_10UnderscoreES12_S12_EEEEENS4_18SM100_TMA_2SM_LOADENS4_14ComposedLayoutINS4_7SwizzleILi1ELi4ELi3EEENS4_18smem_ptr_flag_bitsILi8EEENSX_INS5_IJNSA_ILi8EEESH_EEENS5_IJSH_SC_EEEEEEEvNS4_8identityES15_S1F_vS1G_EENS_8epilogue10collective18CollectiveEpilogueINS1I_23Sm100TmaWarpSpecializedILi1ELi1ELi32ELb0ELb0EEEJNS5_IJSG_SG_SH_EEENS5_IJNSX_ISG_SC_EES1O_EEESJ_SK_SJ_SK_NS1I_6fusion15FusionCallbacksIS1M_NS1Q_17LinearCombinationISJ_fSJ_fLNS_15FloatRoundStyleE2EEES1N_S1P_JEEENS4_5SM1004TMEM4LOAD26SM100_TMEM_LOAD_32dp32b32xENS4_13SM90_TMA_LOADENS16_INS17_ILi2ELi4ELi3EEES1A_NSX_INS5_IJS1B_SG_EEENS5_IJSG_SC_EEEEEEENS4_39AutoVectorizingCopyWithAssumedAlignmentILi128EEENS4_14SM90_TMA_STOREES25_S27_S27_EEEvvEEEEvNT_6ParamsE,@"STO_CUDA_ENTRY STV_DEFAULT"
_ZN7cutlass13device_kernelINS_4gemm6kernel13GemmUniversalIN4cute5tupleIJiiiiEEENS1_10collective13CollectiveMmaINS1_35MainloopSm100TmaUmmaWarpSpecializedILi72ELi2ELi4ENS5_IJNS4_1CILi2EEENSA_ILi1EEESC_EEEEENS5_IJNSA_ILi128EEENSA_ILi64EEENSA_ILi32EEEEEENS_12float_e5m2_tENS5_IJlSC_lEEESJ_SK_NS4_8TiledMMAINS4_8MMA_AtomIJNS4_10MMA_TraitsINS4_25SM100_MMA_F8F6F4_2x1SM_SSEJSJ_SJ_fSF_SG_NS4_17integral_constantINS4_4UMMA5MajorELSR_0EEESS_NSP_INSQ_7ScaleInELST_0EEESU_EEEEEENS4_6LayoutINS5_IJSC_SC_SC_EEENS5_IJNSA_ILi0EEESZ_SZ_EEEEENS5_IJNS4_10UnderscoreES12_S12_EEEEENS4_18SM100_TMA_2SM_LOADENS4_14ComposedLayoutINS4_7SwizzleILi1ELi4ELi3EEENS4_18smem_ptr_flag_bitsILi8EEENSX_INS5_IJNSA_ILi8EEESH_EEENS5_IJSH_SC_EEEEEEEvNS4_8identityES15_S1F_vS1G_EENS_8epilogue10collective18CollectiveEpilogueINS1I_23Sm100TmaWarpSpecializedILi1ELi1ELi32ELb0ELb0EEEJNS5_IJSG_SG_SH_EEENS5_IJNSX_ISG_SC_EES1O_EEESJ_SK_SJ_SK_NS1I_6fusion15FusionCallbacksIS1M_NS1Q_17LinearCombinationISJ_fSJ_fLNS_15FloatRoundStyleE2EEES1N_S1P_JEEENS4_5SM1004TMEM4LOAD26SM100_TMEM_LOAD_32dp32b32xENS4_13SM90_TMA_LOADENS16_INS17_ILi2ELi4ELi3EEES1A_NSX_INS5_IJS1B_SG_EEENS5_IJSG_SC_EEEEEEENS4_39AutoVectorizingCopyWithAssumedAlignmentILi128EEENS4_14SM90_TMA_STOREES25_S27_S27_EEEvvEEEEvNT_6ParamsE:
[----:B------:R-:W1:Y:S01]  /*0000*/  LDC R1, c[0x0][0x37c] ;  /* 0x0000df00ff017b82 */ /* 0x000e620000000800 */
[----:B------:R-:W2:Y:S01]  /*0010*/  S2R R103, SR_TID.X ;  /* 0x0000000000677919 */ /* 0x000ea20000002100 */
[----:B------:R-:W3:Y:S06]  /*0020*/  LDCU.64 UR6, c[0x0][0x890] ;  /* 0x00011200ff0677ac */ /* 0x000eec0008000a00 */
[----:B------:R-:W4:Y:S01]  /*0030*/  S2UR UR37, SR_CgaCtaId ;  /* 0x00000000002579c3 */ /* 0x000f220000008800 */
[----:B------:R-:W-:Y:S02]  /*0040*/  PRMT R95, RZ, 0x7610, R95 ;  /* 0x00007610ff5f7816 */ /* 0x000fe4000000005f */
[----:B------:R-:W-:Y:S01]  /*0050*/  ELECT P1, URZ, PT ;  /* 0x0000000000ff782f */ /* 0x000fe20003820000 */
[----:B------:R-:W1:Y:S01]  /*0060*/  LDCU.64 UR40, c[0x0][0x358] ;  /* 0x00006b00ff2877ac */ /* 0x000e620008000a00 */
[----:B---3--:R-:W-:-:S04]  /*0070*/  UISETP.NE.U32.AND UP0, UPT, UR6, URZ, UPT ;  /* 0x000000ff0600728c */ /* 0x008fc8000bf05070 */
[----:B------:R-:W-:Y:S02]  /*0080*/  UISETP.NE.AND.EX UP0, UPT, UR7, URZ, UPT, UP0 ;  /* 0x000000ff0700728c */ /* 0x000fe4000bf05300 */
[----:B----4-:R-:W-:Y:S02]  /*0090*/  ULOP3.LUT UR5, UR37, 0x1, URZ, 0xc0, !UPT ;  /* 0x0000000125057892 */ /* 0x010fe4000f8ec0ff */
[----:B------:R-:W-:Y:S01]  /*00a0*/  ULOP3.LUT UR4, UR37, 0x1, URZ, 0x3c, !UPT ;  /* 0x0000000125047892 */ /* 0x000fe2000f8e3cff */
[----:B--2---:R-:W-:-:S05]  /*00b0*/  SHF.R.U32.HI R106, RZ, 0x5, R103 ;  /* 0x00000005ff6a7819 */ /* 0x004fca0000011667 */
[----:B------:R-:W2:Y:S02]  /*00c0*/  SHFL.IDX PT, R0, R106, RZ, 0x1f ;  /* 0x00001fff6a007589 */ /* 0x000ea400000e0000 */
[----:B--2---:R-:W-:Y:S01]  /*00d0*/  R2UR UR10, R0 ;  /* 0x00000000000a72ca */ /* 0x004fe200000e0000 */
[----:B-1----:R-:W-:-:S14]  /*00e0*/  BRA.U UP0, `(.L_x_0) ;  /* 0x00000001002c7547 */ /* 0x002fdc000b800000 */
[----:B------:R-:W1:Y:S02]  /*00f0*/  LDCU.64 UR8, c[0x0][0x888] ;  /* 0x00011100ff0877ac */ /* 0x000e640008000a00 */
[----:B-1----:R-:W-:-:S04]  /*0100*/  UISETP.NE.U32.AND UP0, UPT, UR8, URZ, UPT ;  /* 0x000000ff0800728c */ /* 0x002fc8000bf05070 */
[----:B------:R-:W-:-:S09]  /*0110*/  UISETP.NE.AND.EX UP0, UPT, UR9, URZ, UPT, UP0 ;  /* 0x000000ff0900728c */ /* 0x000fd2000bf05300 */
[----:B------:R-:W-:Y:S05]  /*0120*/  BRA.U !UP0, `(.L_x_1) ;  /* 0x0000000108107547 */ /* 0x000fea000b800000 */
[----:B------:R-:W1:Y:S02]  /*0130*/  LDC.64 R2, c[0x0][0x888] ;  /* 0x00022200ff027b82 */ /* 0x000e640000000a00 */
[----:B-1----:R1:W5:Y:S01]  /*0140*/  LDG.E R49, desc[UR40][R2.64] ;  /* 0x0000002802317981 */ /* 0x002362000c1e1900 */
[----:B------:R-:W-:Y:S01]  /*0150*/  HFMA2 R95, -RZ, RZ, 0, 5.9604644775390625e-08 ;  /* 0x00000001ff5f7431 */ /* 0x000fe200000001ff */
[----:B------:R-:W-:Y:S05]  /*0160*/  BRA `(.L_x_0) ;  /* 0x00000000000c7947 */ /* 0x000fea0003800000 */
.L_x_1:
[----:B------:R-:W1:Y:S01]  /*0170*/  LDCU UR8, c[0x0][0x880] ;  /* 0x00011000ff0877ac */ /* 0x000e620008000800 */
[----:B------:R-:W-:Y:S01]  /*0180*/  HFMA2 R95, -RZ, RZ, 0, 5.9604644775390625e-08 ;  /* 0x00000001ff5f7431 */ /* 0x000fe200000001ff */
[----:B-1----:R-:W-:-:S07]  /*0190*/  MOV R49, UR8 ;  /* 0x0000000800317c02 */ /* 0x002fce0008000f00 */
.L_x_0:
[----:B------:R-:W2:Y:S02]  /*01a0*/  LDCU.64 UR8, c[0x0][0x8b0] ;  /* 0x00011600ff0877ac */ /* 0x000ea40008000a00 */
[----:B--2---:R-:W-:-:S04]  /*01b0*/  UISETP.NE.U32.AND UP0, UPT, UR8, URZ, UPT ;  /* 0x000000ff0800728c */ /* 0x004fc8000bf05070 */
[----:B------:R-:W-:-:S09]  /*01c0*/  UISETP.NE.AND.EX UP0, UPT, UR9, URZ, UPT, UP0 ;  /* 0x000000ff0900728c */ /* 0x000fd2000bf05300 */
[----:B------:R-:W-:Y:S05]  /*01d0*/  BRA.U UP0, `(.L_x_2) ;  /* 0x0000000100247547 */ /* 0x000fea000b800000 */
[----:B------:R-:W2:Y:S02]  /*01e0*/  LDCU.64 UR8, c[0x0][0x8a8] ;  /* 0x00011500ff0877ac */ /* 0x000ea40008000a00 */
[----:B--2---:R-:W-:-:S04]  /*01f0*/  UISETP.NE.U32.AND UP0, UPT, UR8, URZ, UPT ;  /* 0x000000ff0800728c */ /* 0x004fc8000bf05070 */
[----:B------:R-:W-:-:S09]  /*0200*/  UISETP.NE.AND.EX UP0, UPT, UR9, URZ, UPT, UP0 ;  /* 0x000000ff0900728c */ /* 0x000fd2000bf05300 */
[----:B------:R-:W-:Y:S05]  /*0210*/  BRA.U !UP0, `(.L_x_3) ;  /* 0x00000001080c7547 */ /* 0x000fea000b800000 */
[----:B------:R-:W2:Y:S02]  /*0220*/  LDC.64 R46, c[0x0][0x8a8] ;  /* 0x00022a00ff2e7b82 */ /* 0x000ea40000000a00 */
[----:B--2---:R2:W5:Y:S01]  /*0230*/  LDG.E R46, desc[UR40][R46.64] ;  /* 0x000000282e2e7981 */ /* 0x004562000c1e1900 */
[----:B------:R-:W-:Y:S05]  /*0240*/  BRA `(.L_x_2) ;  /* 0x0000000000087947 */ /* 0x000fea0003800000 */
.L_x_3:
[----:B------:R-:W2:Y:S02]  /*0250*/  LDCU UR8, c[0x0][0x8a0] ;  /* 0x00011400ff0877ac */ /* 0x000ea40008000800 */
[----:B--2---:R-:W-:Y:S02]  /*0260*/  MOV R46, UR8 ;  /* 0x00000008002e7c02 */ /* 0x004fe40008000f00 */
.L_x_2:
[----:B------:R-:W-:Y:S01]  /*0270*/  IMAD.U32 R0, RZ, RZ, UR10 ;  /* 0x0000000aff007e24 */ /* 0x000fe2000f8e00ff */
[----:B------:R-:W-:Y:S04]  /*0280*/  BSSY.RECONVERGENT B0, `(.L_x_4) ;  /* 0x000000c000007945 */ /* 0x000fe80003800200 */
[C---:B------:R-:W-:Y:S02]  /*0290*/  ISETP.NE.OR P2, PT, R0.reuse, 0x1, !P1 ;  /* 0x000000010000780c */ /* 0x040fe40004f45670 */
[----:B------:R-:W-:-:S11]  /*02a0*/  ISETP.NE.OR P0, PT, R0, 0x3, !P1 ;  /* 0x000000030000780c */ /* 0x000fd60004f05670 */
[----:B------:R-:W-:Y:S05]  /*02b0*/  @P2 BRA `(.L_x_5) ;  /* 0x0000000000202947 */ /* 0x000fea0003800000 */
[----:B------:R-:W3:Y:S02]  /*02c0*/  LDCU.64 UR8, c[0x0][0x348] ;  /* 0x00006900ff0877ac */ /* 0x000ee40008000a00 */
[----:B---3--:R-:W-:Y:S02]  /*02d0*/  UIADD3 UR12, UP1, UPT, UR8, 0x80, URZ ;  /* 0x00000080080c7890 */ /* 0x008fe4000ff3e0ff */
[----:B------:R-:W-:Y:S02]  /*02e0*/  UIADD3 UR8, UP0, UPT, UR8, 0x180, URZ ;  /* 0x0000018008087890 */ /* 0x000fe4000ff1e0ff */
[----:B------:R-:W-:Y:S02]  /*02f0*/  UIADD3.X UR13, UPT, UPT, URZ, UR9, URZ, UP1, !UPT ;  /* 0x00000009ff0d7290 */ /* 0x000fe40008ffe4ff */
[----:B------:R-:W-:-:S07]  /*0300*/  UIADD3.X UR9, UPT, UPT, URZ, UR9, URZ, UP0, !UPT ;  /* 0x00000009ff097290 */ /* 0x000fce00087fe4ff */
[----:B------:R3:W-:Y:S02]  /*0310*/  UTMACCTL.PF [UR12] ;  /* 0x000000000c0079b9 */ /* 0x0007e40008040000 */
[----:B------:R3:W-:Y:S02]  /*0320*/  UTMACCTL.PF [UR8] ;  /* 0x00000000080079b9 */ /* 0x0007e40008040000 */
[----:B---3--:R-:W-:Y:S01]  /*0330*/  NOP ;  /* 0x0000000000007918 */ /* 0x008fe20000000000 */
.L_x_5:
[----:B------:R-:W-:Y:S05]  /*0340*/  BSYNC.RECONVERGENT B0 ;  /* 0x0000000000007941 */ /* 0x000fea0003800200 */
.L_x_4:
[----:B------:R-:W-:Y:S04]  /*0350*/  BSSY.RECONVERGENT B0, `(.L_x_6) ;  /* 0x000000a000007945 */ /* 0x000fe80003800200 */
        /* <DEDUP_REMOVED lines=9> */
.L_x_7:
[----:B------:R-:W-:Y:S05]  /*03f0*/  BSYNC.RECONVERGENT B0 ;  /* 0x0000000000007941 */ /* 0x000fea0003800200 */
.L_x_6:
[----:B------:R-:W3:Y:S01]  /*0400*/  LDCU.64 UR8, c[0x0][0x888] ;  /* 0x00011100ff0877ac */ /* 0x000ee20008000a00 */
[----:B------:R-:W-:Y:S02]  /*0410*/  UISETP.EQ.U32.AND UP1, UPT, UR6, URZ, UPT ;  /* 0x000000ff0600728c */ /* 0x000fe4000bf22070 */
[----:B------:R-:W-:Y:S02]  /*0420*/  UPLOP3.LUT UP5, UPT, UPT, UPT, UPT, 0x80, 0x8 ;  /* 0x000000000008789c */ /* 0x000fe40003faf070 */
[----:B---3--:R-:W-:-:S04]  /*0430*/  UISETP.NE.U32.AND UP0, UPT, UR8, URZ, UPT ;  /* 0x000000ff0800728c */ /* 0x008fc8000bf05070 */
[----:B------:R-:W-:-:S04]  /*0440*/  UISETP.NE.AND.EX UP0, UPT, UR9, URZ, UPT, UP0 ;  /* 0x000000ff0900728c */ /* 0x000fc8000bf05300 */
[----:B------:R-:W-:-:S04]  /*0450*/  UISETP.EQ.OR.EX UP2, UPT, UR7, URZ, !UP0, UP1 ;  /* 0x000000ff0700728c */ /* 0x000fc8000c742710 */
[----:B------:R-:W-:-:S05]  /*0460*/  UP2UR UR44, UPR, URZ, 0x4 ;  /* 0x00000004ff2c7883 */ /* 0x000fca0008000000 */
[----:B------:R-:W-:Y:S07]  /*0470*/  BRA.U !UP2, `(.L_x_8) ;  /* 0x000000010a207547 */ /* 0x000fee000b800000 */
[----:B------:R-:W-:Y:S01]  /*0480*/  UISETP.NE.U32.AND UP2, UPT, UR6, URZ, UPT ;  /* 0x000000ff0600728c */ /* 0x000fe2000bf45070 */
[----:B-----5:R-:W-:Y:S01]  /*0490*/  FSETP.NEU.AND P0, PT, R49, RZ, PT ;  /* 0x000000ff3100720b */ /* 0x020fe20003f0d000 */
[----:B------:R-:W-:Y:S02]  /*04a0*/  USEL UR6, URZ, 0xffffffff, UP0 ;  /* 0xffffffffff067887 */ /* 0x000fe40008000000 */
[----:B------:R-:W-:-:S10]  /*04b0*/  UISETP.NE.AND.EX UP2, UPT, UR7, URZ, UPT, UP2 ;  /* 0x000000ff0700728c */ /* 0x000fd4000bf45320 */
[----:B------:R-:W-:Y:S01]  /*04c0*/  VOTEU.ANY UP1, P0 ;  /* 0x0000000000ff7886 */ /* 0x000fe20000020100 */
[----:B------:R-:W-:-:S04]  /*04d0*/  @!UP2 USEL UR6, URZ, 0xffffffff, UP1 ;  /* 0xffffffffff06a887 */ /* 0x000fc80008800000 */
[----:B------:R-:W-:-:S04]  /*04e0*/  ULOP3.LUT UR6, UR6, 0x1, URZ, 0xc0, !UPT ;  /* 0x0000000106067892 */ /* 0x000fc8000f8ec0ff */
[----:B------:R-:W-:-:S11]  /*04f0*/  UISETP.NE.U32.AND UP5, UPT, UR6, 0x1, UPT ;  /* 0x000000010600788c */ /* 0x000fd6000bfa5070 */
.L_x_8:
[----:B------:R-:W3:Y:S01]  /*0500*/  SHFL.IDX PT, R0, R106, RZ, 0x1f ;  /* 0x00001fff6a007589 */ /* 0x000ee200000e0000 */
[----:B------:R-:W-:-:S04]  /*0510*/  UISETP.NE.AND UP1, UPT, UR10, 0x2, UPT ;  /* 0x000000020a00788c */ /* 0x000fc8000bf25270 */
[----:B------:R-:W-:Y:S02]  /*0520*/  UISETP.EQ.AND UP2, UPT, UR5, URZ, !UP1 ;  /* 0x000000ff0500728c */ /* 0x000fe4000cf42270 */
[----:B------:R-:W-:-:S04]  /*0530*/  USEL UR7, URZ, 0x1, UP1 ;  /* 0x00000001ff077887 */ /* 0x000fc80008800000 */
[----:B------:R-:W-:Y:S02]  /*0540*/  PLOP3.LUT P5, PT, P1, PT, UP2, 0x80, 0x8 ;  /* 0x000000000008781c */ /* 0x000fe40000faf028 */
[----:B---3--:R-:W-:-:S13]  /*0550*/  ISETP.NE.AND P0, PT, R0, RZ, PT ;  /* 0x000000ff0000720c */ /* 0x008fda0003f05270 */
[----:B------:R-:W-:Y:S05]  /*0560*/  @P0 BRA `(.L_x_9) ;  /* 0x0000000800700947 */ /* 0x000fea0003800000 */
[----:B------:R-:W-:Y:S01]  /*0570*/  ELECT P0, URZ, PT ;  /* 0x0000000000ff782f */ /* 0x000fe20003800000 */
[----:B------:R-:W-:-:S12]  /*0580*/  BSSY.RECONVERGENT B0, `(.L_x_9) ;  /* 0x000009a000007945 */ /* 0x000fd80003800200 */
[----:B------:R-:W-:Y:S05]  /*0590*/  @!P0 BRA `(.L_x_10) ;  /* 0x0000000800608947 */ /* 0x000fea0003800000 */
[----:B------:R-:W-:Y:S01]  /*05a0*/  UMOV UR8, 0x400 ;  /* 0x0000040000087882 */ /* 0x000fe20000000000 */
[----:B------:R-:W-:Y:S01]  /*05b0*/  UMOV UR6, 0x1 ;  /* 0x0000000100067882 */ /* 0x000fe20000000000 */
[----:B------:R-:W-:Y:S02]  /*05c0*/  ULEA UR8, UR37, UR8, 0x18 ;  /* 0x0000000825087291 */ /* 0x000fe4000f8ec0ff */
[----:B------:R-:W-:-:S04]  /*05d0*/  UIADD3 UR12, UPT, UPT, -UR6, 0x100000, URZ ;  /* 0x00100000060c7890 */ /* 0x000fc8000fffe1ff */
[----:B------:R-:W-:Y:S02]  /*05e0*/  USHF.L.U32 UR13, UR12, 0xb, URZ ;  /* 0x0000000b0c0d7899 */ /* 0x000fe400080006ff */
[----:B------:R-:W-:Y:S01]  /*05f0*/  USHF.L.U32 UR12, UR12, 0x1, URZ ;  /* 0x000000010c0c7899 */ /* 0x000fe200080006ff */
[----:B------:R-:W3:Y:S11]  /*0600*/  FENCE.VIEW.ASYNC.S ;  /* 0x00000000000073c6 */ /* 0x000ef60000000000 */
[----:B---3--:R3:W4:Y:S01]  /*0610*/  SYNCS.EXCH.64 URZ, [UR8], UR12 ;  /* 0x0000000c08ff75b2 */ /* 0x0087220008000100 */
[----:B------:R3:W1:Y:S01]  /*0620*/  SYNCS.EXCH.64 URZ, [UR8+0x240], UR12 ;  /* 0x0002400c08ff75b2 */ /* 0x0006620008000100 */
        /* <DEDUP_REMOVED lines=141> */
[----:B------:R3:W1:Y:S02]  /*0f00*/  SYNCS.EXCH.64 URZ, [UR8+0x478], UR12 ;  /* 0x0004780c08ff75b2 */ /* 0x0006640008000100 */
[----:B---34-:R-:W-:Y:S01]  /*0f10*/  NOP ;  /* 0x0000000000007918 */ /* 0x018fe20000000000 */
.L_x_10:
[----:B------:R-:W-:Y:S05]  /*0f20*/  BSYNC.RECONVERGENT B0 ;  /* 0x0000000000007941 */ /* 0x000fea0003800200 */
.L_x_9:
[----:B------:R-:W3:Y:S01]  /*0f30*/  SHFL.IDX PT, R0, R106, RZ, 0x1f ;  /* 0x00001fff6a007589 */ /* 0x000ee200000e0000 */
[----:B------:R-:W-:Y:S01]  /*0f40*/  NOP ;  /* 0x0000000000007918 */ /* 0x000fe20000000000 */
[----:B---3--:R-:W-:-:S13]  /*0f50*/  ISETP.NE.AND P0, PT, R0, 0x1, PT ;  /* 0x000000010000780c */ /* 0x008fda0003f05270 */
[----:B------:R-:W-:Y:S05]  /*0f60*/  @P0 BRA `(.L_x_11) ;  /* 0x00000000003c0947 */ /* 0x000fea0003800000 */
[----:B------:R-:W-:Y:S01]  /*0f70*/  UMOV UR9, 0x400 ;  /* 0x0000040000097882 */ /* 0x000fe20000000000 */
[----:B------:R-:W-:Y:S01]  /*0f80*/  UMOV UR8, 0x20 ;  /* 0x0000002000087882 */ /* 0x000fe20000000000 */
[----:B------:R-:W-:Y:S01]  /*0f90*/  UMOV UR6, 0x80 ;  /* 0x0000008000067882 */ /* 0x000fe20000000000 */
[----:B------:R-:W-:Y:S02]  /*0fa0*/  ULEA UR9, UR37, UR9, 0x18 ;  /* 0x0000000925097291 */ /* 0x000fe4000f8ec0ff */
[----:B------:R-:W-:-:S04]  /*0fb0*/  UIADD3 UR12, UPT, UPT, -UR8, 0x100000, URZ ;  /* 0x00100000080c7890 */ /* 0x000fc8000fffe1ff */
[----:B------:R-:W-:Y:S02]  /*0fc0*/  USHF.L.U32 UR13, UR12, 0xb, URZ ;  /* 0x0000000b0c0d7899 */ /* 0x000fe400080006ff */
[----:B------:R-:W-:Y:S02]  /*0fd0*/  USHF.L.U32 UR12, UR12, 0x1, URZ ;  /* 0x000000010c0c7899 */ /* 0x000fe400080006ff */
[----:B------:R-:W-:-:S04]  /*0fe0*/  UIADD3 UR14, UPT, UPT, -UR6, 0x100000, URZ ;  /* 0x00100000060e7890 */ /* 0x000fc8000fffe1ff */
[----:B------:R-:W-:Y:S02]  /*0ff0*/  USHF.L.U32 UR15, UR14, 0xb, URZ ;  /* 0x0000000b0e0f7899 */ /* 0x000fe400080006ff */
[----:B------:R-:W-:Y:S01]  /*1000*/  USHF.L.U32 UR14, UR14, 0x1, URZ ;  /* 0x000000010e0e7899 */ /* 0x000fe200080006ff */
[----:B------:R-:W-:Y:S01]  /*1010*/  ELECT P0, URZ, PT ;  /* 0x0000000000ff782f */ /* 0x000fe20003800000 */
[----:B------:R-:W3:Y:S02]  /*1020*/  FENCE.VIEW.ASYNC.S ;  /* 0x00000000000073c6 */ /* 0x000ee40000000000 */
[----:B---3--:R3:W4:Y:S08]  /*1030*/  SYNCS.EXCH.64 URZ, [UR9+0x480], UR12 ;  /* 0x0004800c09ff75b2 */ /* 0x0087300008000100 */
[----:B------:R3:W1:Y:S01]  /*1040*/  SYNCS.EXCH.64 URZ, [UR9+0x488], UR14 ;  /* 0x0004880e09ff75b2 */ /* 0x0006620008000100 */
[----:B------:R-:W-:Y:S01]  /*1050*/  NOP ;  /* 0x0000000000007918 */ /* 0x000fe20000000000 */
.L_x_11:
[----:B------:R-:W2:Y:S01]  /*1060*/  SHFL.IDX PT, R0, R106, RZ, 0x1f ;  /* 0x00001fff6a007589 */ /* 0x000ea200000e0000 */
[----:B------:R-:W-:Y:S01]  /*1070*/  NOP ;  /* 0x0000000000007918 */ /* 0x000fe20000000000 */
[----:B--2---:R-:W-:-:S13]  /*1080*/  ISETP.NE.AND P0, PT, R0, 0x3, PT ;  /* 0x000000030000780c */ /* 0x004fda0003f05270 */
[----:B------:R-:W-:Y:S05]  /*1090*/  @P0 BRA `(.L_x_12) ;  /* 0x00000000002c0947 */ /* 0x000fea0003800000 */
[----:B------:R-:W-:Y:S01]  /*10a0*/  UMOV UR8, 0x400 ;  /* 0x0000040000087882 */ /* 0x000fe20000000000 */
[----:B------:R-:W-:Y:S01]  /*10b0*/  UMOV UR6, 0x20 ;  /* 0x0000002000067882 */ /* 0x000fe20000000000 */
[----:B------:R-:W-:Y:S02]  /*10c0*/  ULEA UR8, UR37, UR8, 0x18 ;  /* 0x0000000825087291 */ /* 0x000fe4000f8ec0ff */
[----:B---3--:R-:W-:-:S04]  /*10d0*/  UIADD3 UR12, UPT, UPT, -UR6, 0x100000, URZ ;  /* 0x00100000060c7890 */ /* 0x008fc8000fffe1ff */
[----:B------:R-:W-:Y:S02]  /*10e0*/  USHF.L.U32 UR13, UR12, 0xb, URZ ;  /* 0x0000000b0c0d7899 */ /* 0x000fe400080006ff */
[----:B------:R-:W-:Y:S01]  /*10f0*/  USHF.L.U32 UR12, UR12, 0x1, URZ ;  /* 0x000000010c0c7899 */ /* 0x000fe200080006ff */
[----:B------:R-:W-:Y:S01]  /*1100*/  ELECT P0, URZ, PT ;  /* 0x0000000000ff782f */ /* 0x000fe20003800000 */
[----:B------:R-:W2:Y:S10]  /*1110*/  FENCE.VIEW.ASYNC.S ;  /* 0x00000000000073c6 */ /* 0x000eb40000000000 */
[----:B--2---:R2:W3:Y:S01]  /*1120*/  SYNCS.EXCH.64 URZ, [UR8+0x490], UR12 ;  /* 0x0004900c08ff75b2 */ /* 0x0044e20008000100 */
[----:B------:R2:W1:Y:S01]  /*1130*/  SYNCS.EXCH.64 URZ, [UR8+0x498], UR12 ;  /* 0x0004980c08ff75b2 */ /* 0x0004620008000100 */
[----:B------:R-:W-:Y:S01]  /*1140*/  NOP ;  /* 0x0000000000007918 */ /* 0x000fe20000000000 */
.L_x_12:
[----:B------:R-:W4:Y:S01]  /*1150*/  SHFL.IDX PT, R0, R106, RZ, 0x1f ;  /* 0x00001fff6a007589 */ /* 0x000f2200000e0000 */
[----:B------:R-:W-:Y:S01]  /*1160*/  NOP ;  /* 0x0000000000007918 */ /* 0x000fe20000000000 */
[----:B----4-:R-:W-:-:S13]  /*1170*/  ISETP.NE.AND P0, PT, R0, 0x4, PT ;  /* 0x000000040000780c */ /* 0x010fda0003f05270 */
[----:B------:R-:W-:Y:S05]  /*1180*/  @P0 BRA `(.L_x_13) ;  /* 0x0000000000480947 */ /* 0x000fea0003800000 */
[----:B---3--:R-:W-:Y:S01]  /*1190*/  UMOV UR9, 0x1e0 ;  /* 0x000001e000097882 */ /* 0x008fe20000000000 */
[----:B--2---:R-:W-:Y:S01]  /*11a0*/  UMOV UR8, 0x400 ;  /* 0x0000040000087882 */ /* 0x004fe20000000000 */
[----:B------:R-:W-:Y:S01]  /*11b0*/  USEL UR9, UR9, 0x1a0, UP5 ;  /* 0x000001a009097887 */ /* 0x000fe2000a800000 */
        /* <DEDUP_REMOVED lines=9> */
[----:B------:R-:W2:Y:S02]  /*1250*/  FENCE.VIEW.ASYNC.S ;  /* 0x00000000000073c6 */ /* 0x000ea40000000000 */
[----:B--2---:R4:W2:Y:S08]  /*1260*/  SYNCS.EXCH.64 URZ, [UR8+0x4a0], UR12 ;  /* 0x0004a00c08ff75b2 */ /* 0x0048b00008000100 */
[----:B------:R4:W3:Y:S01]  /*1270*/  SYNCS.EXCH.64 URZ, [UR8+0x4b0], UR14 ;  /* 0x0004b00e08ff75b2 */ /* 0x0008e20008000100 */
[----:B------:R4:W1:Y:S01]  /*1280*/  SYNCS.EXCH.64 URZ, [UR8+0x4a8], UR12 ;  /* 0x0004a80c08ff75b2 */ /* 0x0008620008000100 */
[----:B------:R4:W1:Y:S02]  /*1290*/  SYNCS.EXCH.64 URZ, [UR8+0x4b8], UR14 ;  /* 0x0004b80e08ff75b2 */ /* 0x0008640008000100 */
[----:B----4-:R-:W-:Y:S01]  /*12a0*/  NOP ;  /* 0x0000000000007918 */ /* 0x010fe20000000000 */
.L_x_13:
[----:B------:R-:W4:Y:S01]  /*12b0*/  SHFL.IDX PT, R0, R106, RZ, 0x1f ;  /* 0x00001fff6a007589 */ /* 0x000f2200000e0000 */
[----:B------:R-:W-:Y:S01]  /*12c0*/  NOP ;  /* 0x0000000000007918 */ /* 0x000fe20000000000 */
[----:B----4-:R-:W-:-:S13]  /*12d0*/  ISETP.NE.AND P0, PT, R0, 0x5, PT ;  /* 0x000000050000780c */ /* 0x010fda0003f05270 */
[----:B------:R-:W-:Y:S05]  /*12e0*/  @P0 BRA `(.L_x_14) ;  /* 0x0000000000540947 */ /* 0x000fea0003800000 */
[----:B---3--:R-:W-:Y:S01]  /*12f0*/  UMOV UR9, 0x400 ;  /* 0x0000040000097882 */ /* 0x008fe20000000000 */
[----:B--2---:R-:W-:Y:S01]  /*1300*/  UMOV UR8, 0x1 ;  /* 0x0000000100087882 */ /* 0x004fe20000000000 */
        /* <DEDUP_REMOVED lines=13> */
[----:B------:R4:W1:Y:S01]  /*13e0*/  SYNCS.EXCH.64 URZ, [UR9+0x4e8], UR14 ;  /* 0x0004e80e09ff75b2 */ /* 0x0008620008000100 */
[----:B------:R4:W1:Y:S01]  /*13f0*/  SYNCS.EXCH.64 URZ, [UR9+0x4d0], UR12 ;  /* 0x0004d00c09ff75b2 */ /* 0x0008620008000100 */
[----:B------:R4:W1:Y:S01]  /*1400*/  SYNCS.EXCH.64 URZ, [UR9+0x4f0], UR14 ;  /* 0x0004f00e09ff75b2 */ /* 0x0008620008000100 */
[----:B------:R4:W1:Y:S01]  /*1410*/  SYNCS.EXCH.64 URZ, [UR9+0x4d8], UR12 ;  /* 0x0004d80c09ff75b2 */ /* 0x0008620008000100 */
[----:B------:R4:W1:Y:S02]  /*1420*/  SYNCS.EXCH.64 URZ, [UR9+0x4f8], UR14 ;  /* 0x0004f80e09ff75b2 */ /* 0x0008640008000100 */
[----:B----4-:R-:W-:Y:S01]  /*1430*/  NOP ;  /* 0x0000000000007918 */ /* 0x010fe20000000000 */
.L_x_14:
[----:B------:R-:W4:Y:S01]  /*1440*/  SHFL.IDX PT, R0, R106, RZ, 0x1f ;  /* 0x00001fff6a007589 */ /* 0x000f2200000e0000 */
[----:B------:R-:W-:Y:S01]  /*1450*/  ISETP.NE.OR P1, PT, RZ, UR10, !P1 ;  /* 0x0000000aff007c0c */ /* 0x000fe2000cf25670 */
[----:B------:R-:W-:Y:S01]  /*1460*/  NOP ;  /* 0x0000000000007918 */ /* 0x000fe20000000000 */
[----:B----4-:R-:W-:-:S13]  /*1470*/  ISETP.NE.AND P0, PT, R0, 0x3, PT ;  /* 0x000000030000780c */ /* 0x010fda0003f05270 */
[----:B------:R-:W-:Y:S05]  /*1480*/  @P0 BRA `(.L_x_15) ;  /* 0x0000000000340947 */ /* 0x000fea0003800000 */
[----:B--2---:R-:W-:Y:S01]  /*1490*/  UMOV UR8, 0x400 ;  /* 0x0000040000087882 */ /* 0x004fe20000000000 */
[----:B------:R-:W-:Y:S01]  /*14a0*/  UMOV UR6, 0x20 ;  /* 0x0000002000067882 */ /* 0x000fe20000000000 */
[----:B------:R-:W-:Y:S02]  /*14b0*/  ULEA UR8, UR37, UR8, 0x18 ;  /* 0x0000000825087291 */ /* 0x000fe4000f8ec0ff */
[----:B---3--:R-:W-:-:S04]  /*14c0*/  UIADD3 UR12, UPT, UPT, -UR6, 0x100000, URZ ;  /* 0x00100000060c7890 */ /* 0x008fc8000fffe1ff */
[----:B------:R-:W-:Y:S02]  /*14d0*/  USHF.L.U32 UR13, UR12, 0xb, URZ ;  /* 0x0000000b0c0d7899 */ /* 0x000fe400080006ff */
[----:B------:R-:W-:Y:S01]  /*14e0*/  USHF.L.U32 UR12, UR12, 0x1, URZ ;  /* 0x000000010c0c7899 */ /* 0x000fe200080006ff */
[----:B------:R-:W-:Y:S01]  /*14f0*/  ELECT P0, URZ, PT ;  /* 0x0000000000ff782f */ /* 0x000fe20003800000 */
[----:B------:R-:W2:Y:S10]  /*1500*/  FENCE.VIEW.ASYNC.S ;  /* 0x00000000000073c6 */ /* 0x000eb40000000000 */
[----:B--2---:R4:W2:Y:S01]  /*1510*/  SYNCS.EXCH.64 URZ, [UR8+0x500], UR12 ;  /* 0x0005000c08ff75b2 */ /* 0x0048a20008000100 */
[----:B------:R4:W3:Y:S01]  /*1520*/  SYNCS.EXCH.64 URZ, [UR8+0x510], UR12 ;  /* 0x0005100c08ff75b2 */ /* 0x0008e20008000100 */
[----:B------:R4:W1:Y:S01]  /*1530*/  SYNCS.EXCH.64 URZ, [UR8+0x508], UR12 ;  /* 0x0005080c08ff75b2 */ /* 0x0008620008000100 */
[----:B------:R4:W1:Y:S02]  /*1540*/  SYNCS.EXCH.64 URZ, [UR8+0x518], UR12 ;  /* 0x0005180c08ff75b2 */ /* 0x0008640008000100 */
[----:B----4-:R-:W-:Y:S01]  /*1550*/  NOP ;  /* 0x0000000000007918 */ /* 0x010fe20000000000 */
.L_x_15:
[----:B------:R-:W-:Y:S01]  /*1560*/  VOTEU.ALL UP1, P1 ;  /* 0x0000000000ff7886 */ /* 0x000fe20000820000 */
[----:B--2---:R-:W2:Y:S01]  /*1570*/  LDCU UR8, c[0x0][0x36c] ;  /* 0x00006d80ff0877ac */ /* 0x004ea20008000800 */
[----:B------:R-:W-:Y:S01]  /*1580*/  NOP ;  /* 0x0000000000007918 */ /* 0x000fe20000000000 */
[----:B------:R-:W-:Y:S01]  /*1590*/  LOP3.LUT R10, R103, 0x1f, RZ, 0xc0, !PT ;  /* 0x0000001f670a7812 */ /* 0x000fe200078ec0ff */
[----:B---3--:R-:W-:Y:S01]  /*15a0*/  UMOV UR12, 0x20 ;  /* 0x00000020000c7882 */ /* 0x008fe20000000000 */
[----:B------:R-:W-:Y:S01]  /*15b0*/  @!UP1 UMOV UR6, 0x400 ;  /* 0x0000040000069882 */ /* 0x000fe20000000000 */
[----:B------:R-:W-:-:S04]  /*15c0*/  @!UP1 UIADD3 UR12, UPT, UPT, -UR12, 0x100000, URZ ;  /* 0x001000000c0c9890 */ /* 0x000fc8000fffe1ff */
[----:B------:R-:W-:Y:S02]  /*15d0*/  @!UP1 USHF.L.U32 UR13, UR12, 0xb, URZ ;  /* 0x0000000b0c0d9899 */ /* 0x000fe400080006ff */
[----:B------:R-:W-:Y:S02]  /*15e0*/  @!UP1 USHF.L.U32 UR12, UR12, 0x1, URZ ;  /* 0x000000010c0c9899 */ /* 0x000fe400080006ff */
[----:B------:R-:W-:Y:S01]  /*15f0*/  @!UP1 ULEA UR6, UR37, UR6, 0x18 ;  /* 0x0000000625069291 */ /* 0x000fe2000f8ec0ff */
[----:B------:R-:W-:Y:S01]  /*1600*/  VOTEU.ALL UP1, P1 ;  /* 0x0000000000ff7886 */ /* 0x000fe20000820000 */
[----:B------:R-:W-:Y:S01]  /*1610*/  UISETP.NE.AND UP4, UPT, UR10, URZ, UPT ;  /* 0x000000ff0a00728c */ /* 0x000fe2000bf85270 */
[----:B------:R-:W3:Y:S09]  /*1620*/  FENCE.VIEW.ASYNC.S ;  /* 0x00000000000073c6 */ /* 0x000ef20000000000 */
[----:B---3--:R3:W4:Y:S01]  /*1630*/  @!UP1 SYNCS.EXCH.64 URZ, [UR6+0x520], UR12 ;  /* 0x0005200c06ff95b2 */ /* 0x0087220008000100 */
[----:B--2---:R-:W-:-:S09]  /*1640*/  UISETP.EQ.U32.AND UP1, UPT, UR8, 0x1, UPT ;  /* 0x000000010800788c */ /* 0x004fd2000bf22070 */
[----:B------:R-:W-:Y:S05]  /*1650*/  BRA.U !UP1, `(.L_x_16) ;  /* 0x0000000109087547 */ /* 0x000fea000b800000 */
[----:B-1--4-:R-:W-:Y:S01]  /*1660*/  UCGABAR_ARV ;  /* 0x00000000000079c7 */ /* 0x012fe20008000000 */
[----:B------:R-:W-:Y:S05]  /*1670*/  BRA `(.L_x_17) ;  /* 0x0000000000047947 */ /* 0x000fea0003800000 */
.L_x_16:
[----:B-1--4-:R-:W-:Y:S01]  /*1680*/  NOP ;  /* 0x0000000000007918 */ /* 0x012fe20000000000 */
.L_x_17:
[----:B------:R-:W1:Y:S01]  /*1690*/  S2R R94, SR_CTAID.Y ;  /* 0x00000000005e7919 */ /* 0x000e620000002600 */
[----:B------:R-:W-:-:S05]  /*16a0*/  CS2R.32 R93, SR_CgaSize ;  /* 0x00000000005d7805 */ /* 0x000fca0000008a00 */
[----:B------:R-:W-:-:S05]  /*16b0*/  IMAD R93, R93, -0xa0, RZ ;  /* 0xffffff605d5d7824 */ /* 0x000fca00078e02ff */
[----:B---3--:R-:W-:-:S14]  /*16c0*/  R2UR UR6, R93 ;  /* 0x000000005d0672ca */ /* 0x008fdc00000e0000 */
[----:B------:R-:W2:Y:S01]  /*16d0*/  LDCU UR6, c[0x0][UR6+0x2b4] ;  /* 0x00005680060677ac */ /* 0x000ea20008000800 */
[----:B------:R-:W-:-:S05]  /*16e0*/  CS2R.32 R0, SR_CgaSize ;  /* 0x0000000000007805 */ /* 0x000fca0000008a00 */
[----:B------:R-:W-:-:S06]  /*16f0*/  IMAD R0, R0, -0xa0, RZ ;  /* 0xffffff6000007824 */ /* 0x000fcc00078e02ff */
[----:B------:R-:W3:Y:S01]  /*1700*/  LDC R0, c[0x0][R0+0x2a4] ;  /* 0x0000a90000007b82 */ /* 0x000ee20000000800 */
[----:B------:R-:W-:Y:S01]  /*1710*/  PRMT R8, RZ, 0x7610, R8 ;  /* 0x00007610ff087816 */ /* 0x000fe20000000008 */
[----:B------:R-:W4:Y:S01]  /*1720*/  S2R R11, SR_CTAID.X ;  /* 0x00000000000b7919 */ /* 0x000f220000002500 */
[----:B------:R-:W-:-:S05]  /*1730*/  CS2R.32 R93, SR_CgaSize ;  /* 0x00000000005d7805 */ /* 0x000fca0000008a00 */
[----:B------:R-:W-:-:S05]  /*1740*/  IMAD R93, R93, -0xa0, RZ ;  /* 0xffffff605d5d7824 */ /* 0x000fca00078e02ff */
[----:B------:R-:W-:-:S14]  /*1750*/  R2UR UR8, R93 ;  /* 0x000000005d0872ca */ /* 0x000fdc00000e0000 */
[----:B------:R-:W3:Y:S01]  /*1760*/  LDCU UR8, c[0x0][UR8+0x2b0] ;  /* 0x00005600080877ac */ /* 0x000ee20008000800 */
[----:B------:R-:W-:Y:S01]  /*1770*/  UISETP.NE.AND UP2, UPT, UR10, 0x2, UPT ;  /* 0x000000020a00788c */ /* 0x000fe2000bf45270 */
[----:B------:R-:W2:Y:S01]  /*1780*/  LDC R9, c[0x0][0xb24] ;  /* 0x0002c900ff097b82 */ /* 0x000ea20000000800 */
[----:B------:R-:W-:-:S05]  /*1790*/  CS2R.32 R2, SR_CgaSize ;  /* 0x0000000000027805 */ /* 0x000fca0000008a00 */
[----:B------:R-:W-:-:S06]  /*17a0*/  IMAD R2, R2, -0xa0, RZ ;  /* 0xffffff6002027824 */ /* 0x000fcc00078e02ff */
[----:B------:R-:W3:Y:S08]  /*17b0*/  LDC R2, c[0x0][R2+0x2a0] ;  /* 0x0000a80002027b82 */ /* 0x000ef00000000800 */
[----:B------:R-:W3:Y:S01]  /*17c0*/  LDC R40, c[0x0][0xb24] ;  /* 0x0002c900ff287b82 */ /* 0x000ee20000000800 */
[----:B-1----:R-:W-:-:S07]  /*17d0*/  I2FP.F32.U32 R3, R94 ;  /* 0x0000005e00037245 */ /* 0x002fce0000201000 */
[----:B------:R-:W1:Y:S01]  /*17e0*/  S2UR UR36, SR_CTAID.Z ;  /* 0x00000000002479c3 */ /* 0x000e620000002700 */
[----:B--2---:R-:W-:Y:S01]  /*17f0*/  ISETP.GE.AND P0, PT, R9, 0x1, PT ;  /* 0x000000010900780c */ /* 0x004fe20003f06270 */
[----:B----4-:R-:W-:Y:S01]  /*1800*/  IMAD.MOV.U32 R93, RZ, RZ, R11 ;  /* 0x000000ffff5d7224 */ /* 0x010fe200078e000b */
[----:B------:R-:W-:Y:S01]  /*1810*/  I2FP.F32.U32 R4, R11 ;  /* 0x0000000b00047245 */ /* 0x000fe20000201000 */
[----:B------:R-:W-:Y:S01]  /*1820*/  FMUL R3, R3, UR6 ;  /* 0x0000000603037c20 */ /* 0x000fe20008400000 */
[----:B------:R-:W2:Y:S03]  /*1830*/  LDCU UR6, c[0x0][0xb30] ;  /* 0x00016600ff0677ac */ /* 0x000ea60008000800 */
[----:B---3--:R-:W-:Y:S01]  /*1840*/  FMUL R4, R4, UR8 ;  /* 0x0000000804047c20 */ /* 0x008fe20008400000 */
[----:B------:R-:W3:Y:S08]  /*1850*/  F2I.U32.TRUNC.NTZ R81, R3 ;  /* 0x0000000300517305 */ /* 0x000ef0000020f000 */
[----:B------:R-:W4:Y:S01]  /*1860*/  F2I.U32.TRUNC.NTZ R92, R4 ;  /* 0x00000004005c7305 */ /* 0x000f22000020f000 */
[----:B--2---:R-:W-:Y:S01]  /*1870*/  UISETP.NE.AND UP3, UPT, UR6, 0x1, UPT ;  /* 0x000000010600788c */ /* 0x004fe2000bf65270 */
[----:B---3--:R-:W-:-:S05]  /*1880*/  IADD3 R81, PT, PT, -R81, RZ, RZ ;  /* 0x000000ff51517210 */ /* 0x008fca0007ffe1ff */
[----:B------:R-:W-:Y:S01]  /*1890*/  IMAD R81, R0, R81, R94 ;  /* 0x0000005100517224 */ /* 0x000fe200078e025e */
[----:B------:R-:W-:Y:S01]  /*18a0*/  PRMT R0, RZ, 0x7610, R0 ;  /* 0x00007610ff007816 */ /* 0x000fe20000000000 */
[----:B----4-:R-:W-:-:S04]  /*18b0*/  IMAD.MOV R92, RZ, RZ, -R92 ;  /* 0x000000ffff5c7224 */ /* 0x010fc800078e0a5c */
[----:B------:R-:W-:Y:S01]  /*18c0*/  IMAD R92, R2, R92, R11 ;  /* 0x0000005c025c7224 */ /* 0x000fe200078e020b */
[----:B-1----:R-:W-:Y:S06]  /*18d0*/  BRA.U UP4, `(.L_x_18) ;  /* 0x0000000104247547 */ /* 0x002fec000b800000 */
[----:B------:R-:W-:Y:S01]  /*18e0*/  ISETP.NE.AND P1, PT, R81, RZ, PT ;  /* 0x000000ff5100720c */ /* 0x000fe20003f25270 */
[----:B------:R-:W-:Y:S01]  /*18f0*/  IMAD.MOV.U32 R0, RZ, RZ, 0x3 ;  /* 0x00000003ff007424 */ /* 0x000fe200078e00ff */
[C---:B------:R-:W-:Y:S02]  /*1900*/  LOP3.LUT R3, R92.reuse, 0xfffffffe, RZ, 0xc0, !PT ;  /* 0xfffffffe5c037812 */ /* 0x040fe400078ec0ff */
[----:B------:R-:W-:Y:S02]  /*1910*/  ISETP.LT.U32.OR P1, PT, R92, 0x2, !P1 ;  /* 0x000000025c00780c */ /* 0x000fe40004f21470 */
[----:B------:R-:W-:Y:S02]  /*1920*/  SHF.L.U32 R0, R0, R3, RZ ;  /* 0x0000000300007219 */ /* 0x000fe400000006ff */
[----:B------:R-:W-:Y:S02]  /*1930*/  SEL R5, RZ, 0x1, !P1 ;  /* 0x00000001ff057807 */ /* 0x000fe40004800000 */
[----:B------:R-:W-:-:S05]  /*1940*/  SEL R2, RZ, 0x2, !P1 ;  /* 0x00000002ff027807 */ /* 0x000fca0004800000 */
[----:B------:R-:W-:-:S05]  /*1950*/  IMAD.IADD R2, R5, 0x1, R2 ;  /* 0x0000000105027824 */ /* 0x000fca00078e0202 */
[----:B------:R-:W-:Y:S02]  /*1960*/  PRMT R8, R2, 0x7610, R8 ;  /* 0x0000761002087816 */ /* 0x000fe40000000008 */
.L_x_18:
[----:B------:R-:W-:Y:S05]  /*1970*/  @!P0 BRA `(.L_x_19) ;  /* 0x0000000000b88947 */ /* 0x000fea0003800000 */
[----:B------:R-:W1:Y:S01]  /*1980*/  LDC.64 R4, c[0x0][0xb18] ;  /* 0x0002c600ff047b82 */ /* 0x000e620000000a00 */
[----:B------:R-:W-:-:S07]  /*1990*/  ISETP.NE.AND P0, PT, R9, 0x1, PT ;  /* 0x000000010900780c */ /* 0x000fce0003f05270 */
[----:B------:R-:W2:Y:S08]  /*19a0*/  LDC R14, c[0x0][0xb0c] ;  /* 0x0002c300ff0e7b82 */ /* 0x000eb00000000800 */
[----:B------:R-:W3:Y:S08]  /*19b0*/  LDC R13, c[0x0][0x370] ;  /* 0x0000dc00ff0d7b82 */ /* 0x000ef00000000800 */
[----:B------:R-:W4:Y:S01]  /*19c0*/  LDC R16, c[0x0][0x374] ;  /* 0x0000dd00ff107b82 */ /* 0x000f220000000800 */
[----:B-1----:R-:W-:-:S07]  /*19d0*/  ISETP.NE.AND P1, PT, R4, 0x1, PT ;  /* 0x000000010400780c */ /* 0x002fce0003f25270 */
[----:B------:R-:W3:Y:S01]  /*19e0*/  LDC.64 R6, c[0x0][0xb10] ;  /* 0x0002c400ff067b82 */ /* 0x000ee20000000a00 */
[----:B--2---:R-:W-:-:S07]  /*19f0*/  ISETP.NE.AND P2, PT, R14, 0x1, PT ;  /* 0x000000010e00780c */ /* 0x004fce0003f45270 */
[----:B------:R-:W1:Y:S08]  /*1a00*/  LDC R12, c[0x0][0xb20] ;  /* 0x0002c800ff0c7b82 */ /* 0x000e700000000800 */
[----:B------:R-:W2:Y:S01]  /*1a10*/  LDC.64 R2, c[0x0][0xb28] ;  /* 0x0002ca00ff027b82 */ /* 0x000ea20000000a00 */
[----:B----4-:R-:W-:-:S04]  /*1a20*/  IMAD.HI.U32 R15, R16, R5, RZ ;  /* 0x00000005100f7227 */ /* 0x010fc800078e00ff */
[----:B------:R-:W-:-:S04]  /*1a30*/  IMAD.HI.U32 R5, R94, R5, RZ ;  /* 0x000000055e057227 */ /* 0x000fc800078e00ff */
[----:B---3--:R-:W-:-:S04]  /*1a40*/  IMAD.HI.U32 R18, R13, R6, RZ ;  /* 0x000000060d127227 */ /* 0x008fc800078e00ff */
[C---:B------:R-:W-:Y:S01]  /*1a50*/  IMAD.HI.U32 R20, R11.reuse, R6, RZ ;  /* 0x000000060b147227 */ /* 0x040fe200078e00ff */
[-C--:B------:R-:W-:Y:S02]  /*1a60*/  @P2 SHF.R.U32.HI R13, RZ, R7.reuse, R18 ;  /* 0x00000007ff0d2219 */ /* 0x080fe40000011612 */
[-C--:B-1----:R-:W-:Y:S02]  /*1a70*/  @P1 SHF.R.U32.HI R16, RZ, R12.reuse, R15 ;  /* 0x0000000cff101219 */ /* 0x082fe4000001160f */
[----:B------:R-:W-:Y:S02]  /*1a80*/  SHF.R.U32.HI R5, RZ, R12, R5 ;  /* 0x0000000cff057219 */ /* 0x000fe40000011605 */
[----:B------:R-:W-:Y:S02]  /*1a90*/  SHF.R.U32.HI R20, RZ, R7, R20 ;  /* 0x00000007ff147219 */ /* 0x000fe40000011614 */
[----:B------:R-:W-:Y:S01]  /*1aa0*/  SEL R5, R94, R5, !P1 ;  /* 0x000000055e057207 */ /* 0x000fe20004800000 */
[----:B--2---:R-:W-:Y:S01]  /*1ab0*/  IMAD.HI.U32 R18, R16, R2, RZ ;  /* 0x0000000210127227 */ /* 0x004fe200078e00ff */
[----:B------:R-:W-:-:S02]  /*1ac0*/  SEL R93, R11, R20, !P2 ;  /* 0x000000140b5d7207 */ /* 0x000fc40005000000 */
[----:B------:R-:W-:Y:S01]  /*1ad0*/  IADD3 R7, PT, PT, -R5, RZ, RZ ;  /* 0x000000ff05077210 */ /* 0x000fe20007ffe1ff */
[----:B------:R-:W-:Y:S01]  /*1ae0*/  IMAD.HI.U32 R6, R13, R2, RZ ;  /* 0x000000020d067227 */ /* 0x000fe200078e00ff */
[----:B------:R-:W-:-:S03]  /*1af0*/  @P0 SHF.R.U32.HI R16, RZ, R3, R18 ;  /* 0x00000003ff100219 */ /* 0x000fc60000011612 */
[----:B------:R-:W-:Y:S01]  /*1b00*/  IMAD R7, R4, R7, R94 ;  /* 0x0000000704077224 */ /* 0x000fe200078e025e */
[----:B------:R-:W-:Y:S01]  /*1b10*/  @P0 SHF.R.U32.HI R13, RZ, R3, R6 ;  /* 0x00000003ff0d0219 */ /* 0x000fe20000011606 */
[----:B------:R-:W-:-:S04]  /*1b20*/  IMAD R16, R16, R9, RZ ;  /* 0x0000000910107224 */ /* 0x000fc800078e02ff */
[----:B------:R-:W-:Y:S01]  /*1b30*/  IMAD R6, R13, R9, RZ ;  /* 0x000000090d067224 */ /* 0x000fe200078e02ff */
[----:B------:R-:W-:-:S04]  /*1b40*/  ISETP.GE.AND P1, PT, R5, R16, PT ;  /* 0x000000100500720c */ /* 0x000fc80003f26270 */
[----:B------:R-:W-:Y:S01]  /*1b50*/  ISETP.GE.OR P1, PT, R93, R6, P1 ;  /* 0x000000065d00720c */ /* 0x000fe20000f26670 */
[----:B------:R-:W-:-:S05]  /*1b60*/  IMAD.HI.U32 R6, R5, R2, RZ ;  /* 0x0000000205067227 */ /* 0x000fca00078e00ff */
[----:B------:R-:W-:-:S04]  /*1b70*/  SHF.R.U32.HI R6, RZ, R3, R6 ;  /* 0x00000003ff067219 */ /* 0x000fc80000011606 */
[----:B------:R-:W-:-:S03]  /*1b80*/  SEL R6, R5, R6, !P0 ;  /* 0x0000000605067207 */ /* 0x000fc60004000000 */
[----:B------:R-:W-:Y:S01]  /*1b90*/  @!P1 IMAD.HI.U32 R12, R93, R2, RZ ;  /* 0x000000025d0c9227 */ /* 0x000fe200078e00ff */
[----:B------:R-:W-:-:S04]  /*1ba0*/  IADD3 R2, PT, PT, -R6, RZ, RZ ;  /* 0x000000ff06027210 */ /* 0x000fc80007ffe1ff */
[----:B------:R-:W-:Y:S01]  /*1bb0*/  @!P1 SHF.R.U32.HI R12, RZ, R3, R12 ;  /* 0x00000003ff0c9219 */ /* 0x000fe2000001160c */
[----:B------:R-:W-:-:S03]  /*1bc0*/  IMAD R2, R9, R2, R5 ;  /* 0x0000000209027224 */ /* 0x000fc600078e0205 */
[----:B------:R-:W-:-:S05]  /*1bd0*/  @!P1 SEL R3, R93, R12, !P0 ;  /* 0x0000000c5d039207 */ /* 0x000fca0004000000 */
[--C-:B------:R-:W-:Y:S02]  /*1be0*/  @!P1 IMAD.IADD R6, R6, 0x1, -R3.reuse ;  /* 0x0000000106069824 */ /* 0x100fe400078e0a03 */
[----:B------:R-:W-:Y:S01]  /*1bf0*/  @!P1 IMAD R3, R2, R13, R3 ;  /* 0x0000000d02039224 */ /* 0x000fe200078e0203 */
[----:B------:R-:W-:Y:S01]  /*1c00*/  IADD3 R2, PT, PT, -R93, RZ, RZ ;  /* 0x000000ff5d027210 */ /* 0x000fe20007ffe1ff */
[----:B------:R-:W-:Y:S02]  /*1c10*/  @!P1 IMAD R5, R6, R9, R93 ;  /* 0x0000000906059224 */ /* 0x000fe400078e025d */
[----:B------:R-:W-:Y:S02]  /*1c20*/  @!P1 IMAD.MOV.U32 R93, RZ, RZ, R3 ;  /* 0x000000ffff5d9224 */ /* 0x000fe400078e0003 */
[----:B------:R-:W-:Y:S02]  /*1c30*/  IMAD R2, R14, R2, R11 ;  /* 0x000000020e027224 */ /* 0x000fe400078e020b */
[----:B------:R-:W-:-:S02]  /*1c40*/  IMAD R94, R5, R4, R7 ;  /* 0x00000004055e7224 */ /* 0x000fc400078e0207 */
[----:B------:R-:W-:Y:S02]  /*1c50*/  IMAD R93, R93, R14, R2 ;  /* 0x0000000e5d5d7224 */ /* 0x000fe400078e0202 */
.L_x_19:
[----:B------:R-:W-:Y:S05]  /*1c60*/  BRA.U UP3, `(.L_x_20) ;  /* 0x0000000103407547 */ /* 0x000fea000b800000 */
[----:B------:R-:W1:Y:S08]  /*1c70*/  LDC.64 R4, c[0x0][0xb10] ;  /* 0x0002c400ff047b82 */ /* 0x000e700000000a00 */
[----:B------:R-:W2:Y:S08]  /*1c80*/  LDC.64 R2, c[0x0][0xb18] ;  /* 0x0002c600ff027b82 */ /* 0x000eb00000000a00 */
[----:B------:R-:W3:Y:S08]  /*1c90*/  LDC R6, c[0x0][0xb20] ;  /* 0x0002c800ff067b82 */ /* 0x000ef00000000800 */
[----:B------:R-:W4:Y:S01]  /*1ca0*/  LDC R12, c[0x0][0xb0c] ;  /* 0x0002c300ff0c7b82 */ /* 0x000f220000000800 */
[----:B-1----:R-:W-:-:S05]  /*1cb0*/  IMAD.HI.U32 R4, R93, R4, RZ ;  /* 0x000000045d047227 */ /* 0x002fca00078e00ff */
[----:B------:R-:W-:Y:S01]  /*1cc0*/  SHF.R.U32.HI R4, RZ, R5, R4 ;  /* 0x00000005ff047219 */ /* 0x000fe20000011604 */
[----:B--2---:R-:W-:Y:S01]  /*1cd0*/  IMAD.HI.U32 R3, R94, R3, RZ ;  /* 0x000000035e037227 */ /* 0x004fe200078e00ff */
[----:B------:R-:W-:-:S04]  /*1ce0*/  ISETP.NE.AND P0, PT, R2, 0x1, PT ;  /* 0x000000010200780c */ /* 0x000fc80003f05270 */
[----:B---3--:R-:W-:-:S04]  /*1cf0*/  SHF.R.U32.HI R3, RZ, R6, R3 ;  /* 0x00000006ff037219 */ /* 0x008fc80000011603 */
[----:B------:R-:W-:Y:S02]  /*1d00*/  SEL R3, R94, R3, !P0 ;  /* 0x000000035e037207 */ /* 0x000fe40004000000 */
[----:B----4-:R-:W-:-:S04]  /*1d10*/  ISETP.NE.AND P1, PT, R12, 0x1, PT ;  /* 0x000000010c00780c */ /* 0x010fc80003f25270 */
[----:B------:R-:W-:-:S05]  /*1d20*/  SEL R6, R93, R4, !P1 ;  /* 0x000000045d067207 */ /* 0x000fca0004800000 */
[----:B------:R-:W-:Y:S02]  /*1d30*/  IMAD.IADD R4, R3, 0x1, -R6 ;  /* 0x0000000103047824 */ /* 0x000fe400078e0a06 */
[----:B------:R-:W-:Y:S02]  /*1d40*/  IMAD.IADD R3, R6, 0x1, -R3 ;  /* 0x0000000106037824 */ /* 0x000fe400078e0a03 */
[----:B------:R-:W-:Y:S02]  /*1d50*/  IMAD R93, R4, R12, R93 ;  /* 0x0000000c045d7224 */ /* 0x000fe400078e025d */
[----:B------:R-:W-:Y:S02]  /*1d60*/  IMAD R94, R3, R2, R94 ;  /* 0x00000002035e7224 */ /* 0x000fe400078e025e */
.L_x_20:
[----:B------:R-:W-:Y:S05]  /*1d70*/  BRA.U !UP1, `(.L_x_21) ;  /* 0x00000001090c7547 */ /* 0x000fea000b800000 */
[----:B------:R-:W-:Y:S01]  /*1d80*/  UCGABAR_WAIT ;  /* 0x0000000000007dc7 */ /* 0x000fe20008000000 */
[----:B------:R-:W-:Y:S01]  /*1d90*/  CCTL.IVALL ;  /* 0x00000000ff00798f */ /* 0x000fe20002000000 */
[----:B------:R-:W-:Y:S05]  /*1da0*/  BRA `(.L_x_22) ;  /* 0x0000000000047947 */ /* 0x000fea0003800000 */
.L_x_21:
[----:B------:R-:W-:Y:S06]  /*1db0*/  BAR.SYNC.DEFER_BLOCKING 0x0 ;  /* 0x0000000000007b1d */ /* 0x000fec0000010000 */
.L_x_22:
[----:B------:R-:W-:Y:S05]  /*1dc0*/  BRA.U UP2, `(.L_x_23) ;  /* 0x0000003902447547 */ /* 0x000fea000b800000 */
[----:B------:R-:W1:Y:S01]  /*1dd0*/  LDCU UR15, c[0x0][0x38c] ;  /* 0x00007180ff0f77ac */ /* 0x000e620008000800 */
[----:B------:R-:W2:Y:S01]  /*1de0*/  LDC R9, c[0x0][0x370] ;  /* 0x0000dc00ff097b82 */ /* 0x000ea20000000800 */
[C---:B------:R-:W-:Y:S01]  /*1df0*/  IMAD.SHL.U32 R17, R11.reuse, 0x20, RZ ;  /* 0x000000200b117824 */ /* 0x040fe200078e00ff */
[----:B------:R-:W-:Y:S01]  /*1e00*/  PLOP3.LUT P1, PT, PT, PT, UP5, 0x80, 0x8 ;  /* 0x000000000008781c */ /* 0x000fe20003f2f058 */
[----:B------:R-:W-:Y:S01]  /*1e10*/  UISETP.NE.AND UP1, UPT, UR10, URZ, UPT ;  /* 0x000000ff0a00728c */ /* 0x000fe2000bf25270 */
[----:B------:R-:W-:Y:S01]  /*1e20*/  ISETP.NE.AND P4, PT, R10, RZ, P5 ;  /* 0x000000ff0a00720c */ /* 0x000fe20002f85270 */
[----:B------:R-:W-:Y:S01]  /*1e30*/  IMAD.SHL.U32 R16, R11, 0x40, RZ ;  /* 0x000000400b107824 */ /* 0x000fe200078e00ff */
[----:B------:R-:W-:Y:S01]  /*1e40*/  PLOP3.LUT P1, PT, P1, PT, PT, 0x8, 0x80 ;  /* 0x000000000080781c */ /* 0x000fe20000f2e170 */
[----:B------:R-:W-:Y:S01]  /*1e50*/  IMAD.MOV.U32 R15, RZ, RZ, 0x1 ;  /* 0x00000001ff0f7424 */ /* 0x000fe200078e00ff */
[----:B------:R-:W3:Y:S01]  /*1e60*/  LDC R0, c[0x0][0x374] ;  /* 0x0000dd00ff007b82 */ /* 0x000ee20000000800 */
[----:B------:R-:W-:Y:S01]  /*1e70*/  IMAD.MOV.U32 R14, RZ, RZ, RZ ;  /* 0x000000ffff0e7224 */ /* 0x000fe200078e00ff */
[----:B------:R-:W-:Y:S01]  /*1e80*/  CS2R R12, SRZ ;  /* 0x00000000000c7805 */ /* 0x000fe2000001ff00 */
[----:B------:R-:W-:Y:S01]  /*1e90*/  IMAD.MOV.U32 R10, RZ, RZ, 0x1 ;  /* 0x00000001ff0a7424 */ /* 0x000fe200078e00ff */
[----:B------:R-:W-:Y:S01]  /*1ea0*/  LOP3.LUT R17, R17, 0x20, RZ, 0xc0, !PT ;  /* 0x0000002011117812 */ /* 0x000fe200078ec0ff */
[----:B------:R-:W4:Y:S01]  /*1eb0*/  LDCU.64 UR24, c[0x0][0x348] ;  /* 0x00006900ff1877ac */ /* 0x000f220008000a00 */
[----:B-1----:R-:W-:-:S02]  /*1ec0*/  UIADD3 UR4, UPT, UPT, UR15, 0x1f, URZ ;  /* 0x0000001f0f047890 */ /* 0x002fc4000fffe0ff */
[----:B------:R-:W-:Y:S02]  /*1ed0*/  USEL UR7, UR7, 0x2, UP1 ;  /* 0x0000000207077887 */ /* 0x000fe40008800000 */
[----:B------:R-:W-:Y:S01]  /*1ee0*/  USHF.R.S32.HI UR22, URZ, 0x1f, UR4 ;  /* 0x0000001fff167899 */ /* 0x000fe20008011404 */
[----:B------:R-:W-:-:S03]  /*1ef0*/  UMOV UR13, URZ ;  /* 0x000000ff000d7c82 */ /* 0x000fc60008000000 */
[----:B------:R-:W-:Y:S02]  /*1f00*/  ULEA.HI UR22, UR22, UR4, URZ, 0x5 ;  /* 0x0000000416167291 */ /* 0x000fe4000f8f28ff */
[----:B------:R-:W-:Y:S02]  /*1f10*/  UIADD3 UR4, UPT, UPT, UR15, -0x1, URZ ;  /* 0xffffffff0f047890 */ /* 0x000fe4000fffe0ff */
[----:B------:R-:W-:Y:S02]  /*1f20*/  USHF.R.S32.HI UR22, URZ, 0x5, UR22 ;  /* 0x00000005ff167899 */ /* 0x000fe40008011416 */
[----:B------:R-:W-:Y:S02]  /*1f30*/  UISETP.GE.U32.AND UP2, UPT, UR4, -0x3f, UPT ;  /* 0xffffffc10400788c */ /* 0x000fe4000bf46070 */
[----:B------:R-:W-:Y:S02]  /*1f40*/  UISETP.LT.U32.AND UP0, UPT, UR22, 0x48, UPT ;  /* 0x000000481600788c */ /* 0x000fe4000bf01070 */
[----:B------:R-:W-:-:S02]  /*1f50*/  UIADD3 UR15, UPT, UPT, UR15, 0x3e, URZ ;  /* 0x0000003e0f0f7890 */ /* 0x000fc4000fffe0ff */
[----:B------:R-:W-:-:S04]  /*1f60*/  USEL UR21, UR22, 0x48, UP0 ;  /* 0x0000004816157887 */ /* 0x000fc80008000000 */
[----:B------:R-:W-:Y:S02]  /*1f70*/  UIADD3 UR6, UPT, UPT, UR21, -0x1, URZ ;  /* 0xffffffff15067890 */ /* 0x000fe4000fffe0ff */
[----:B------:R-:W-:Y:S02]  /*1f80*/  @UP2 UIADD3 UR6, UPT, UPT, UR21, URZ, URZ ;  /* 0x000000ff15062290 */ /* 0x000fe4000fffe0ff */
[----:B------:R-:W-:Y:S02]  /*1f90*/  UIADD3 UR14, UPT, UPT, UR22, -UR21, URZ ;  /* 0x80000015160e7290 */ /* 0x000fe4000fffe0ff */
[----:B------:R-:W-:Y:S02]  /*1fa0*/  UIADD3 UR5, UPT, UPT, UR6, 0x1, URZ ;  /* 0x0000000106057890 */ /* 0x000fe4000fffe0ff */
[----:B--2-4-:R-:W-:-:S12]  /*1fb0*/  UIADD3 UR6, UPT, UPT, -UR6, URZ, URZ ;  /* 0x000000ff06067290 */ /* 0x014fd8000fffe1ff */
.L_x_43:
[----:B------:R-:W-:Y:S01]  /*1fc0*/  UISETP.NE.AND UP0, UPT, UR37, URZ, UPT ;  /* 0x000000ff2500728c */ /* 0x000fe2000bf05270 */
[----:B------:R-:W1:Y:S08]  /*1fd0*/  S2UR UR37, SR_CgaCtaId ;  /* 0x00000000002579c3 */ /* 0x000e700000008800 */
[----:B------:R-:W-:Y:S05]  /*1fe0*/  BRA.U UP0, `(.L_x_24) ;  /* 0x0000000100347547 */ /* 0x000fea000b800000 */
[----:B------:R-:W2:Y:S01]  /*1ff0*/  S2R R2, SR_CgaCtaId ;  /* 0x0000000000027919 */ /* 0x000ea20000008800 */
[----:B------:R-:W-:-:S04]  /*2000*/  MOV R3, 0x400 ;  /* 0x0000040000037802 */ /* 0x000fc80000000f00 */
[----:B--2---:R-:W-:Y:S02]  /*2010*/  LEA R3, R2, R3, 0x18 ;  /* 0x0000000302037211 */ /* 0x004fe400078ec0ff */
[----:B------:R-:W-:-:S03]  /*2020*/  SHF.L.U32 R2, R10, 0x1f, RZ ;  /* 0x0000001f0a027819 */ /* 0x000fc600000006ff */
[----:B------:R-:W-:-:S04]  /*2030*/  IMAD R3, R12, 0x8, R3 ;  /* 0x000000080c037824 */ /* 0x000fc800078e0203 */
[----:B------:R-:W2:Y:S02]  /*2040*/  SYNCS.PHASECHK.TRANS64.TRYWAIT P0, [R3+URZ+0x510], R2 ;  /* 0x00051002030075a7 */ /* 0x000ea400080011ff */
[----:B--2---:R-:W-:Y:S05]  /*2050*/  @!P0 BRA `(.L_x_25) ;  /* 0x0000007400708947 */ /* 0x004fea0003800000 */
.L_x_182:
[----:B------:R-:W-:Y:S01]  /*2060*/  VIADD R12, R12, 0x1 ;  /* 0x000000010c0c7836 */ /* 0x000fe20000000000 */
[----:B------:R2:W-:Y:S04]  /*2070*/  SYNCS.ARRIVE.TRANS64.A1T0 RZ, [R3+URZ+0x500], RZ ;  /* 0x000500ff03ff79a7 */ /* 0x0005e800081000ff */
[----:B------:R-:W-:-:S04]  /*2080*/  ISETP.NE.AND P0, PT, R12, 0x2, PT ;  /* 0x000000020c00780c */ /* 0x000fc80003f05270 */
[----:B------:R-:W-:Y:S02]  /*2090*/  SEL R12, R12, RZ, P0 ;  /* 0x000000ff0c0c7207 */ /* 0x000fe40000000000 */
[----:B--2---:R-:W-:-:S04]  /*20a0*/  SEL R3, RZ, 0x1, P0 ;  /* 0x00000001ff037807 */ /* 0x004fc80000000000 */
[----:B------:R-:W-:-:S07]  /*20b0*/  LOP3.LUT R10, R10, R3, RZ, 0x3c, !PT ;  /* 0x000000030a0a7212 */ /* 0x000fce00078e3cff */
.L_x_24:
[----:B------:R-:W-:Y:S01]  /*20c0*/  UMOV UR4, 0x400 ;  /* 0x0000040000047882 */ /* 0x000fe20000000000 */
[----:B------:R-:W-:Y:S01]  /*20d0*/  LEA.HI R3, R93, R93, RZ, 0x1 ;  /* 0x0000005d5d037211 */ /* 0x000fe200078f08ff */
[----:B-1----:R-:W-:Y:S01]  /*20e0*/  ULEA UR4, UR37, UR4, 0x18 ;  /* 0x0000000425047291 */ /* 0x002fe2000f8ec0ff */
[----:B------:R-:W-:Y:S01]  /*20f0*/  SHF.L.U32 R2, R15, 0x1f, RZ ;  /* 0x0000001f0f027819 */ /* 0x000fe200000006ff */
[----:B------:R-:W-:Y:S01]  /*2100*/  UISETP.GE.U32.AND UP0, UPT, UR15, 0x3f, UPT ;  /* 0x0000003f0f00788c */ /* 0x000fe2000bf06070 */
[----:B------:R-:W-:Y:S01]  /*2110*/  R2UR UR35, R16 ;  /* 0x00000000102372ca */ /* 0x000fe200000e0000 */
[----:B------:R-:W-:Y:S01]  /*2120*/  ULEA UR8, UR13, UR4, 0x3 ;  /* 0x000000040d087291 */ /* 0x000fe2000f8e18ff */
[----:B------:R-:W-:Y:S01]  /*2130*/  IMAD.SHL.U32 R3, R3, 0x40, RZ ;  /* 0x0000004003037824 */ /* 0x000fe200078e00ff */
[----:B------:R-:W-:Y:S01]  /*2140*/  R2UR UR11, R17 ;  /* 0x00000000110b72ca */ /* 0x000fe200000e0000 */
[----:B------:R-:W-:-:S03]  /*2150*/  UMOV UR23, URZ ;  /* 0x000000ff00177c82 */ /* 0x000fc60008000000 */
[----:B------:R-:W-:-:S03]  /*2160*/  LOP3.LUT R3, R3, 0xffffff80, RZ, 0xc0, !PT ;  /* 0xffffff8003037812 */ /* 0x000fc600078ec0ff */
[----:B------:R1:W2:Y:S01]  /*2170*/  SYNCS.PHASECHK.TRANS64.TRYWAIT P0, [UR8+0x240], R2 ;  /* 0x00024002ff0075a7 */ /* 0x0002a20008001108 */
[----:B------:R-:W-:Y:S02]  /*2180*/  R2UR UR9, R3 ;  /* 0x00000000030972ca */ /* 0x000fe400000e0000 */
[----:B------:R-:W-:-:S11]  /*2190*/  R2UR UR8, R94 ;  /* 0x000000005e0872ca */ /* 0x000fd600000e0000 */
[----:B------:R-:W-:Y:S02]  /*21a0*/  ULOP3.LUT UR35, UR9, 0x40, UR35, 0xf8, !UPT ;  /* 0x0000004009237892 */ /* 0x000fe4000f8ef823 */
[----:B------:R-:W-:Y:S01]  /*21b0*/  ULEA UR11, UR8, UR11, 0x6 ;  /* 0x0000000b080b7291 */ /* 0x000fe2000f8e30ff */
[----:B------:R-:W-:Y:S11]  /*21c0*/  BRA.U !UP0, `(.L_x_26) ;  /* 0x0000000108c07547 */ /* 0x000ff6000b800000 */
[----:B------:R-:W-:Y:S01]  /*21d0*/  UMOV UR16, UR6 ;  /* 0x0000000600107c82 */ /* 0x000fe20008000000 */
[----:B------:R-:W-:Y:S01]  /*21e0*/  UMOV UR17, UR13 ;  /* 0x0000000d00117c82 */ /* 0x000fe20008000000 */
[----:B------:R-:W-:-:S05]  /*21f0*/  UMOV UR34, URZ ;  /* 0x000000ff00227c82 */ /* 0x000fca0008000000 */
.L_x_32:
[----:B------:R-:W-:Y:S01]  /*2200*/  ULEA UR33, UR17, UR4, 0x3 ;  /* 0x0000000411217291 */ /* 0x000fe2000f8e18ff */
[----:B------:R-:W-:Y:S01]  /*2210*/  @P5 MOV R3, 0x1800 ;  /* 0x0000180000035802 */ /* 0x000fe20000000f00 */
[----:B-12-4-:R-:W-:Y:S10]  /*2220*/  @P0 BRA `(.L_x_27) ;  /* 0x00000000000c0947 */ /* 0x016ff40003800000 */
[----:B------:R-:W-:-:S04]  /*2230*/  SHF.L.U32 R5, R15, 0x1f, RZ ;  /* 0x0000001f0f057819 */ /* 0x000fc800000006ff */
[----:B------:R-:W2:Y:S02]  /*2240*/  SYNCS.PHASECHK.TRANS64.TRYWAIT P0, [UR33+0x240], R5 ;  /* 0x00024005ff0075a7 */ /* 0x000ea40008001121 */
[----:B--2---:R-:W-:Y:S05]  /*2250*/  @!P0 BRA `(.L_x_28) ;  /* 0x0000007400048947 */ /* 0x004fea0003800000 */
.L_x_27:
[----:B------:R2:W-:Y:S01]  /*2260*/  @P5 SYNCS.ARRIVE.TRANS64 RZ, [UR33], R3 ;  /* 0x00000003ffff59a7 */ /* 0x0005e20008000021 */
[----:B------:R-:W-:Y:S02]  /*2270*/  ULOP3.LUT UR8, UR7, 0x2, URZ, 0xfc, !UPT ;  /* 0x0000000207087892 */ /* 0x000fe4000f8efcff */
[----:B------:R-:W-:Y:S02]  /*2280*/  UIADD3 UR16, UPT, UPT, UR16, 0x1, URZ ;  /* 0x0000000110107890 */ /* 0x000fe4000fffe0ff */
[----:B------:R-:W-:Y:S02]  /*2290*/  UISETP.NE.AND UP0, UPT, UR8, 0x2, UPT ;  /* 0x000000020800788c */ /* 0x000fe4000bf05270 */
[----:B------:R-:W-:-:S07]  /*22a0*/  UISETP.NE.AND UP2, UPT, UR16, 0x1, UPT ;  /* 0x000000011000788c */ /* 0x000fce000bf45270 */
[----:B------:R-:W-:Y:S05]  /*22b0*/  BRA.U UP0, `(.L_x_29) ;  /* 0x0000000100047547 */ /* 0x000fea000b800000 */
[----:B------:R-:W-:Y:S05]  /*22c0*/  BPT.TRAP 0x1 ;  /* 0x000000040000795c */ /* 0x000fea0000300000 */
.L_x_29:
[----:B------:R-:W-:Y:S04]  /*22d0*/  BSSY.RECONVERGENT B0, `(.L_x_30) ;  /* 0x0000003000007945 */ /* 0x000fe80003800200 */
[----:B------:R-:W-:Y:S05]  /*22e0*/  @!P4 BRA `(.L_x_31) ;  /* 0x000000000004c947 */ /* 0x000fea0003800000 */
[----:B------:R-:W-:Y:S05]  /*22f0*/  BPT.TRAP 0x1 ;  /* 0x000000040000795c */ /* 0x000fea0000300000 */
.L_x_31:
[----:B------:R-:W-:Y:S05]  /*2300*/  BSYNC.RECONVERGENT B0 ;  /* 0x0000000000007941 */ /* 0x000fea0003800200 */
.L_x_30:
[----:B------:R-:W-:Y:S02]  /*2310*/  UIADD3 UR13, UPT, UPT, UR17, 0x1, URZ ;  /* 0x00000001110d7890 */ /* 0x000fe4000fffe0ff */
[----:B------:R-:W-:Y:S02]  /*2320*/  ULEA UR32, UR17, UR4, 0xb ;  /* 0x0000000411207291 */ /* 0x000fe4000f8e58ff */
[----:B------:R-:W-:Y:S02]  /*2330*/  UISETP.NE.AND UP0, UPT, UR13, 0x48, UPT ;  /* 0x000000480d00788c */ /* 0x000fe4000bf05270 */
[----:B------:R-:W-:Y:S02]  /*2340*/  UIADD3 UR28, UP1, UPT, UR24, 0x80, URZ ;  /* 0x00000080181c7890 */ /* 0x000fe4000ff3e0ff */
[----:B------:R-:W-:Y:S02]  /*2350*/  USEL UR9, URZ, 0x1, UP0 ;  /* 0x00000001ff097887 */ /* 0x000fe40008000000 */
[----:B------:R-:W-:-:S02]  /*2360*/  USEL UR13, UR13, URZ, UP0 ;  /* 0x000000ff0d0d7287 */ /* 0x000fc40008000000 */
[----:B------:R-:W-:Y:S02]  /*2370*/  UIADD3 UR26, UP0, UPT, UR24, 0x180, URZ ;  /* 0x00000180181a7890 */ /* 0x000fe4000ff1e0ff */
[----:B------:R-:W-:Y:S01]  /*2380*/  ULEA UR8, UR13, UR4, 0x3 ;  /* 0x000000040d087291 */ /* 0x000fe2000f8e18ff */
[----:B------:R-:W-:Y:S01]  /*2390*/  LOP3.LUT R15, R15, UR9, RZ, 0x3c, !PT ;  /* 0x000000090f0f7c12 */ /* 0x000fe2000f8e3cff */
[----:B------:R-:W-:Y:S02]  /*23a0*/  ULOP3.LUT UR33, UR33, 0xfefffff8, URZ, 0xc0, !UPT ;  /* 0xfefffff821217892 */ /* 0x000fe4000f8ec0ff */
[----:B------:R-:W-:Y:S01]  /*23b0*/  UIADD3.X UR29, UPT, UPT, URZ, UR25, URZ, UP1, !UPT ;  /* 0x00000019ff1d7290 */ /* 0x000fe20008ffe4ff */
[----:B-1----:R-:W-:Y:S01]  /*23c0*/  SHF.L.U32 R2, R15, 0x1f, RZ ;  /* 0x0000001f0f027819 */ /* 0x002fe200000006ff */
[----:B------:R-:W-:Y:S02]  /*23d0*/  UIADD3 UR32, UPT, UPT, UR32, 0x2800, URZ ;  /* 0x0000280020207890 */ /* 0x000fe4000fffe0ff */
[----:B------:R-:W-:Y:S01]  /*23e0*/  UIADD3.X UR27, UPT, UPT, URZ, UR25, URZ, UP0, !UPT ;  /* 0x00000019ff1b7290 */ /* 0x000fe200087fe4ff */
[----:B------:R4:W1:Y:S01]  /*23f0*/  SYNCS.PHASECHK.TRANS64.TRYWAIT P0, [UR8+0x240], R2 ;  /* 0x00024002ff0075a7 */ /* 0x0008620008001108 */
[----:B------:R-:W-:Y:S01]  /*2400*/  ULEA UR8, UR17, UR4, 0xa ;  /* 0x0000000411087291 */ /* 0x000fe2000f8e50ff */
[----:B------:R-:W-:Y:S01]  /*2410*/  UMOV UR18, 0x0 ;  /* 0x0000000000127882 */ /* 0x000fe20000000000 */
[----:B------:R-:W-:-:S02]  /*2420*/  UMOV UR19, 0x10000000 ;  /* 0x1000000000137882 */ /* 0x000fc40000000000 */
[----:B------:R-:W-:Y:S01]  /*2430*/  UIADD3 UR8, UPT, UPT, UR8, 0x26800, URZ ;  /* 0x0002680008087890 */ /* 0x000fe2000fffe0ff */
[----:B------:R2:W-:Y:S01]  /*2440*/  UTMALDG.3D.2CTA [UR32], [UR28], desc[UR18] ;  /* 0x000012201c0075b4 */ /* 0x0005e20008211000 */
[----:B------:R-:W-:Y:S01]  /*2450*/  UMOV UR10, UR34 ;  /* 0x00000022000a7c82 */ /* 0x000fe20008000000 */
[----:B------:R-:W-:Y:S01]  /*2460*/  UMOV UR12, UR36 ;  /* 0x00000024000c7c82 */ /* 0x000fe20008000000 */
[----:B------:R-:W-:Y:S01]  /*2470*/  UMOV UR9, UR33 ;  /* 0x0000002100097c82 */ /* 0x000fe20008000000 */
[----:B------:R-:W-:Y:S01]  /*2480*/  UMOV UR23, UR5 ;  /* 0x0000000500177c82 */ /* 0x000fe20008000000 */
[----:B------:R-:W-:-:S03]  /*2490*/  UMOV UR17, UR13 ;  /* 0x0000000d00117c82 */ /* 0x000fc60008000000 */
[----:B------:R4:W-:Y:S01]  /*24a0*/  UTMALDG.3D.2CTA [UR8], [UR26], desc[UR18] ;  /* 0x000012081a0075b4 */ /* 0x0009e20008211000 */
[----:B--2---:R-:W-:Y:S01]  /*24b0*/  UIADD3 UR34, UPT, UPT, UR34, 0x20, URZ ;  /* 0x0000002022227890 */ /* 0x004fe2000fffe0ff */
[----:B------:R-:W-:Y:S11]  /*24c0*/  BRA.U UP2, `(.L_x_32) ;  /* 0xfffffffd024c7547 */ /* 0x000ff6000b83ffff */
.L_x_26:
[----:B----4-:R-:W-:Y:S01]  /*24d0*/  ULEA UR8, UR13, UR4, 0x3 ;  /* 0x000000040d087291 */ /* 0x010fe2000f8e18ff */
[----:B-1----:R-:W-:Y:S01]  /*24e0*/  SHF.L.U32 R2, R15, 0x1f, RZ ;  /* 0x0000001f0f027819 */ /* 0x002fe200000006ff */
[----:B------:R-:W-:Y:S01]  /*24f0*/  @!P1 SYNCS.ARRIVE.TRANS64.A1T0 RZ, [UR4+0x498], RZ ;  /* 0x000498ffffff99a7 */ /* 0x000fe20008100004 */
[----:B------:R-:W-:-:S06]  /*2500*/  UISETP.GT.AND UP0, UPT, UR22, UR21, UPT ;  /* 0x000000151600728c */ /* 0x000fcc000bf04270 */
[----:B--2---:R1:W2:Y:S03]  /*2510*/  SYNCS.PHASECHK.TRANS64.TRYWAIT P0, [UR8+0x240], R2 ;  /* 0x00024002ff0075a7 */ /* 0x0042a60008001108 */
[----:B------:R-:W-:Y:S05]  /*2520*/  BRA.U !UP0, `(.L_x_33) ;  /* 0x0000000108c07547 */ /* 0x000fea000b800000 */
[----:B------:R-:W-:Y:S01]  /*2530*/  UIADD3 UR26, UPT, UPT, UR14, UR23, URZ ;  /* 0x000000170e1a7290 */ /* 0x000fe2000fffe0ff */
[----:B------:R-:W-:-:S11]  /*2540*/  UMOV UR27, UR13 ;  /* 0x0000000d001b7c82 */ /* 0x000fd60008000000 */
.L_x_39:
[----:B------:R-:W-:Y:S01]  /*2550*/  ULEA UR17, UR27, UR4, 0x3 ;  /* 0x000000041b117291 */ /* 0x000fe2000f8e18ff */
[----:B--2---:R-:W-:Y:S01]  /*2560*/  @P5 MOV R3, 0x1800 ;  /* 0x0000180000035802 */ /* 0x004fe20000000f00 */
[----:B-12---:R-:W-:Y:S10]  /*2570*/  @P0 BRA `(.L_x_34) ;  /* 0x00000000000c0947 */ /* 0x006ff40003800000 */
[----:B------:R-:W-:-:S04]  /*2580*/  SHF.L.U32 R5, R15, 0x1f, RZ ;  /* 0x0000001f0f057819 */ /* 0x000fc800000006ff */
[----:B------:R-:W2:Y:S02]  /*2590*/  SYNCS.PHASECHK.TRANS64.TRYWAIT P0, [UR17+0x240], R5 ;  /* 0x00024005ff0075a7 */ /* 0x000ea40008001111 */
[----:B--2---:R-:W-:Y:S05]  /*25a0*/  @!P0 BRA `(.L_x_35) ;  /* 0x0000007000488947 */ /* 0x004fea0003800000 */
.L_x_34:
[----:B------:R2:W-:Y:S01]  /*25b0*/  @P5 SYNCS.ARRIVE.TRANS64 RZ, [UR17], R3 ;  /* 0x00000003ffff59a7 */ /* 0x0005e20008000011 */
[----:B------:R-:W-:-:S04]  /*25c0*/  ULOP3.LUT UR8, UR7, 0x2, URZ, 0xfc, !UPT ;  /* 0x0000000207087892 */ /* 0x000fc8000f8efcff */
[----:B------:R-:W-:-:S09]  /*25d0*/  UISETP.NE.AND UP0, UPT, UR8, 0x2, UPT ;  /* 0x000000020800788c */ /* 0x000fd2000bf05270 */
[----:B------:R-:W-:Y:S05]  /*25e0*/  BRA.U UP0, `(.L_x_36) ;  /* 0x0000000100047547 */ /* 0x000fea000b800000 */
[----:B------:R-:W-:Y:S05]  /*25f0*/  BPT.TRAP 0x1 ;  /* 0x000000040000795c */ /* 0x000fea0000300000 */
.L_x_36:
[----:B------:R-:W-:Y:S04]  /*2600*/  BSSY.RECONVERGENT B0, `(.L_x_37) ;  /* 0x0000003000007945 */ /* 0x000fe80003800200 */
[----:B------:R-:W-:Y:S05]  /*2610*/  @!P4 BRA `(.L_x_38) ;  /* 0x000000000004c947 */ /* 0x000fea0003800000 */
[----:B------:R-:W-:Y:S05]  /*2620*/  BPT.TRAP 0x1 ;  /* 0x000000040000795c */ /* 0x000fea0000300000 */
.L_x_38:
[----:B------:R-:W-:Y:S05]  /*2630*/  BSYNC.RECONVERGENT B0 ;  /* 0x0000000000007941 */ /* 0x000fea0003800200 */
.L_x_37:
        /* <DEDUP_REMOVED lines=9> */
[----:B------:R-:W-:Y:S02]  /*26d0*/  USHF.L.U32 UR18, UR23, 0x5, URZ ;  /* 0x0000000517127899 */ /* 0x000fe400080006ff */
[----:B------:R-:W-:Y:S01]  /*26e0*/  ULOP3.LUT UR17, UR17, 0xfefffff8, URZ, 0xc0, !UPT ;  /* 0xfefffff811117892 */ /* 0x000fe2000f8ec0ff */
[----:B-1----:R-:W-:Y:S01]  /*26f0*/  SHF.L.U32 R2, R15, 0x1f, RZ ;  /* 0x0000001f0f027819 */ /* 0x002fe200000006ff */
[----:B------:R-:W-:Y:S02]  /*2700*/  UIADD3 UR16, UPT, UPT, UR16, 0x2800, URZ ;  /* 0x0000280010107890 */ /* 0x000fe4000fffe0ff */
[----:B------:R-:W-:Y:S01]  /*2710*/  UIADD3.X UR33, UPT, UPT, URZ, UR25, URZ, UP1, !UPT ;  /* 0x00000019ff217290 */ /* 0x000fe20008ffe4ff */
[----:B------:R4:W1:Y:S01]  /*2720*/  SYNCS.PHASECHK.TRANS64.TRYWAIT P0, [UR8+0x240], R2 ;  /* 0x00024002ff0075a7 */ /* 0x0008620008001108 */
[----:B------:R-:W-:-:S02]  /*2730*/  ULEA UR8, UR27, UR4, 0xa ;  /* 0x000000041b087291 */ /* 0x000fc4000f8e50ff */
[----:B------:R-:W-:Y:S02]  /*2740*/  UIADD3.X UR31, UPT, UPT, URZ, UR25, URZ, UP0, !UPT ;  /* 0x00000019ff1f7290 */ /* 0x000fe400087fe4ff */
[----:B------:R-:W-:Y:S01]  /*2750*/  UIADD3 UR8, UPT, UPT, UR8, 0x26800, URZ ;  /* 0x0002680008087890 */ /* 0x000fe2000fffe0ff */
[----:B------:R-:W-:Y:S01]  /*2760*/  UMOV UR28, 0x0 ;  /* 0x00000000001c7882 */ /* 0x000fe20000000000 */
[----:B------:R-:W-:Y:S01]  /*2770*/  UMOV UR29, 0x10000000 ;  /* 0x10000000001d7882 */ /* 0x000fe20000000000 */
[----:B------:R-:W-:Y:S01]  /*2780*/  UMOV UR19, UR35 ;  /* 0x0000002300137c82 */ /* 0x000fe20008000000 */
[----:B------:R-:W-:Y:S01]  /*2790*/  UMOV UR20, UR36 ;  /* 0x0000002400147c82 */ /* 0x000fe20008000000 */
[----:B------:R-:W-:Y:S01]  /*27a0*/  UMOV UR12, UR36 ;  /* 0x00000024000c7c82 */ /* 0x000fe20008000000 */
[----:B------:R-:W-:Y:S01]  /*27b0*/  UMOV UR9, UR17 ;  /* 0x0000001100097c82 */ /* 0x000fe20008000000 */
[----:B------:R-:W-:Y:S01]  /*27c0*/  UMOV UR10, UR18 ;  /* 0x00000012000a7c82 */ /* 0x000fe20008000000 */
[----:B------:R4:W-:Y:S01]  /*27d0*/  UTMALDG.3D.2CTA [UR16], [UR32], desc[UR28] ;  /* 0x00001c10200075b4 */ /* 0x0009e20008211000 */
[----:B------:R-:W-:Y:S01]  /*27e0*/  UIADD3 UR23, UPT, UPT, UR23, 0x1, URZ ;  /* 0x0000000117177890 */ /* 0x000fe2000fffe0ff */
[----:B------:R-:W-:-:S03]  /*27f0*/  UMOV UR27, UR13 ;  /* 0x0000000d001b7c82 */ /* 0x000fc60008000000 */
[----:B------:R-:W-:Y:S01]  /*2800*/  UISETP.NE.AND UP0, UPT, UR23, UR26, UPT ;  /* 0x0000001a1700728c */ /* 0x000fe2000bf05270 */
[----:B------:R4:W-:Y:S08]  /*2810*/  UTMALDG.3D.2CTA [UR8], [UR30], desc[UR28] ;  /* 0x00001c081e0075b4 */ /* 0x0009f00008211000 */
[----:B----4-:R-:W-:Y:S05]  /*2820*/  BRA.U UP0, `(.L_x_39) ;  /* 0xfffffffd00487547 */ /* 0x010fea000b83ffff */
.L_x_33:
[C---:B-1----:R-:W-:Y:S01]  /*2830*/  LEA R2, R14.reuse, UR4, 0x3 ;  /* 0x000000040e027c11 */ /* 0x042fe2000f8e18ff */
[----:B------:R-:W-:Y:S01]  /*2840*/  NOP ;  /* 0x0000000000007918 */ /* 0x000fe20000000000 */
[----:B--2---:R-:W-:Y:S02]  /*2850*/  SHF.L.U32 R3, R13, 0x1f, RZ ;  /* 0x0000001f0d037819 */ /* 0x004fe400000006ff */
[----:B------:R-:W-:Y:S02]  /*2860*/  LEA R4, R14, UR4, 0x4 ;  /* 0x000000040e047c11 */ /* 0x000fe4000f8e20ff */
[----:B------:R-:W1:Y:S02]  /*2870*/  SYNCS.PHASECHK.TRANS64.TRYWAIT P0, [R2+URZ+0x4a0], R3 ;  /* 0x0004a003020075a7 */ /* 0x000e6400080011ff */
[----:B-1----:R-:W-:Y:S05]  /*2880*/  @!P0 BRA `(.L_x_40) ;  /* 0x0000006c00a88947 */ /* 0x002fea0003800000 */
.L_x_185:
[----:B------:R-:W2:Y:S01]  /*2890*/  LDS.128 R4, [R4+0x530] ;  /* 0x0005300004047984 */ /* 0x000ea20000000c00 */
[----:B------:R-:W-:Y:S01]  /*28a0*/  ISETP.GE.AND P0, PT, R40, 0x1, PT ;  /* 0x000000012800780c */ /* 0x000fe20003f06270 */
[----:B-1----:R-:W-:Y:S01]  /*28b0*/  VIADD R2, R2, 0x4b0 ;  /* 0x000004b002027836 */ /* 0x002fe20000000000 */
[----:B------:R-:W-:Y:S01]  /*28c0*/  @!PT LDS RZ, [RZ] ;  /* 0x00000000fffff984 */ /* 0x000fe20000000800 */
[----:B------:R-:W-:Y:S01]  /*28d0*/  @!PT LDS RZ, [RZ] ;  /* 0x00000000fffff984 */ /* 0x000fe20000000800 */
[----:B------:R-:W-:Y:S01]  /*28e0*/  @!PT LDS RZ, [RZ] ;  /* 0x00000000fffff984 */ /* 0x000fe20000000800 */
[----:B------:R-:W-:Y:S01]  /*28f0*/  @!PT LDS RZ, [RZ] ;  /* 0x00000000fffff984 */ /* 0x000fe20000000800 */
[----:B------:R1:W-:Y:S06]  /*2900*/  MEMBAR.ALL.CTA ;  /* 0x0000000000007992 */ /* 0x0003ec0000008000 */
[----:B-1----:R-:W1:Y:S01]  /*2910*/  FENCE.VIEW.ASYNC.S ;  /* 0x00000000000073c6 */ /* 0x002e620000000000 */
[----:B------:R-:W-:-:S04]  /*2920*/  PRMT R2, RZ, 0x654, R2 ;  /* 0x00000654ff027816 */ /* 0x000fc80000000002 */
[----:B-1----:R1:W-:Y:S01]  /*2930*/  SYNCS.ARRIVE.TRANS64.RED.A1T0 RZ, [R2+URZ], RZ ;  /* 0x000000ff02ff79a7 */ /* 0x0023e200081004ff */
[----:B--2---:R-:W-:-:S13]  /*2940*/  LOP3.LUT P2, RZ, R6, 0x1, RZ, 0xc0, !PT ;  /* 0x0000000106ff7812 */ /* 0x004fda000784c0ff */
[----:B------:R-:W-:Y:S01]  /*2950*/  @P2 SHF.R.U32.HI R3, RZ, 0x10, R5 ;  /* 0x00000010ff032819 */ /* 0x000fe20000011605 */
[----:B------:R-:W-:Y:S01]  /*2960*/  VOTEU.ANY UP0, P2 ;  /* 0x0000000000ff7886 */ /* 0x000fe20001000100 */
[----:B------:R-:W-:Y:S02]  /*2970*/  @P2 MOV R11, R4 ;  /* 0x00000004000b2202 */ /* 0x000fe40000000f00 */
[----:B------:R-:W-:Y:S02]  /*2980*/  @P2 R2UR.BROADCAST UR8, R3 ;  /* 0x00000000030822ca */ /* 0x000fe400008e0000 */
[----:B------:R-:W-:-:S11]  /*2990*/  @P2 LOP3.LUT R8, R5, 0xffff, RZ, 0xc0, !PT ;  /* 0x0000ffff05082812 */ /* 0x000fd600078ec0ff */
[----:B------:R-:W-:Y:S01]  /*29a0*/  @UP0 UMOV UR36, UR8 ;  /* 0x0000000800240c82 */ /* 0x000fe20008000000 */
[----:B-1----:R-:W-:Y:S05]  /*29b0*/  @!P0 BRA `(.L_x_41) ;  /* 0x0000000000b88947 */ /* 0x002fea0003800000 */
[----:B------:R-:W3:Y:S01]  /*29c0*/  LDC.64 R4, c[0x0][0xb18] ;  /* 0x0002c600ff047b82 */ /* 0x000ee20000000a00 */
[----:B------:R-:W-:-:S07]  /*29d0*/  ISETP.NE.AND P3, PT, R40, 0x1, PT ;  /* 0x000000012800780c */ /* 0x000fce0003f65270 */
[----:B------:R-:W1:Y:S08]  /*29e0*/  LDC.64 R6, c[0x0][0xb10] ;  /* 0x0002c400ff067b82 */ /* 0x000e700000000a00 */
[----:B------:R-:W2:Y:S08]  /*29f0*/  LDC R18, c[0x0][0xb20] ;  /* 0x0002c800ff127b82 */ /* 0x000eb00000000800 */
[----:B------:R-:W4:Y:S01]  /*2a00*/  LDC R20, c[0x0][0xb0c] ;  /* 0x0002c300ff147b82 */ /* 0x000f220000000800 */
[----:B---3--:R-:W-:Y:S01]  /*2a10*/  IMAD.HI.U32 R19, R0, R5, RZ ;  /* 0x0000000500137227 */ /* 0x008fe200078e00ff */
[----:B------:R-:W-:-:S03]  /*2a20*/  ISETP.NE.AND P0, PT, R4, 0x1, PT ;  /* 0x000000010400780c */ /* 0x000fc60003f05270 */
[----:B------:R-:W-:-:S03]  /*2a30*/  IMAD.HI.U32 R5, R8, R5, RZ ;  /* 0x0000000508057227 */ /* 0x000fc600078e00ff */
[----:B------:R-:W3:Y:S01]  /*2a40*/  LDC.64 R2, c[0x0][0xb28] ;  /* 0x0002ca00ff027b82 */ /* 0x000ee20000000a00 */
[----:B-1----:R-:W-:-:S04]  /*2a50*/  IMAD.HI.U32 R22, R9, R6, RZ ;  /* 0x0000000609167227 */ /* 0x002fc800078e00ff */
[----:B------:R-:W-:Y:S01]  /*2a60*/  IMAD.HI.U32 R24, R11, R6, RZ ;  /* 0x000000060b187227 */ /* 0x000fe200078e00ff */
[----:B------:R-:W-:Y:S02]  /*2a70*/  SHF.R.U32.HI R22, RZ, R7, R22 ;  /* 0x00000007ff167219 */ /* 0x000fe40000011616 */
[-C--:B--2---:R-:W-:Y:S02]  /*2a80*/  SHF.R.U32.HI R19, RZ, R18.reuse, R19 ;  /* 0x00000012ff137219 */ /* 0x084fe40000011613 */
[----:B------:R-:W-:Y:S02]  /*2a90*/  SHF.R.U32.HI R5, RZ, R18, R5 ;  /* 0x00000012ff057219 */ /* 0x000fe40000011605 */
[----:B------:R-:W-:Y:S02]  /*2aa0*/  SEL R19, R0, R19, !P0 ;  /* 0x0000001300137207 */ /* 0x000fe40004000000 */
[----:B------:R-:W-:Y:S02]  /*2ab0*/  SHF.R.U32.HI R24, RZ, R7, R24 ;  /* 0x00000007ff187219 */ /* 0x000fe40000011618 */
[----:B----4-:R-:W-:-:S02]  /*2ac0*/  ISETP.NE.AND P1, PT, R20, 0x1, PT ;  /* 0x000000011400780c */ /* 0x010fc40003f25270 */
[----:B------:R-:W-:Y:S02]  /*2ad0*/  SEL R5, R8, R5, !P0 ;  /* 0x0000000508057207 */ /* 0x000fe40004000000 */
[----:B------:R-:W-:Y:S02]  /*2ae0*/  SEL R21, R9, R22, !P1 ;  /* 0x0000001609157207 */ /* 0x000fe40004800000 */
[----:B------:R-:W-:Y:S01]  /*2af0*/  SEL R7, R11, R24, !P1 ;  /* 0x000000180b077207 */ /* 0x000fe20004800000 */
[----:B---3--:R-:W-:-:S04]  /*2b00*/  IMAD.HI.U32 R22, R19, R2, RZ ;  /* 0x0000000213167227 */ /* 0x008fc800078e00ff */
[----:B------:R-:W-:Y:S01]  /*2b10*/  IMAD.HI.U32 R6, R21, R2, RZ ;  /* 0x0000000215067227 */ /* 0x000fe200078e00ff */
[----:B------:R-:W-:-:S04]  /*2b20*/  @P3 SHF.R.U32.HI R19, RZ, R3, R22 ;  /* 0x00000003ff133219 */ /* 0x000fc80000011616 */
[----:B------:R-:W-:Y:S01]  /*2b30*/  @P3 SHF.R.U32.HI R21, RZ, R3, R6 ;  /* 0x00000003ff153219 */ /* 0x000fe20000011606 */
[----:B------:R-:W-:-:S04]  /*2b40*/  IMAD R19, R40, R19, RZ ;  /* 0x0000001328137224 */ /* 0x000fc800078e02ff */
[----:B------:R-:W-:Y:S01]  /*2b50*/  IMAD R6, R40, R21, RZ ;  /* 0x0000001528067224 */ /* 0x000fe200078e02ff */
[C---:B------:R-:W-:Y:S02]  /*2b60*/  ISETP.GE.AND P0, PT, R5.reuse, R19, PT ;  /* 0x000000130500720c */ /* 0x040fe40003f06270 */
[----:B------:R-:W-:Y:S02]  /*2b70*/  IADD3 R19, PT, PT, -R5, RZ, RZ ;  /* 0x000000ff05137210 */ /* 0x000fe40007ffe1ff */
[----:B------:R-:W-:Y:S01]  /*2b80*/  ISETP.GE.OR P0, PT, R7, R6, P0 ;  /* 0x000000060700720c */ /* 0x000fe20000706670 */
[----:B------:R-:W-:-:S04]  /*2b90*/  IMAD.HI.U32 R6, R5, R2, RZ ;  /* 0x0000000205067227 */ /* 0x000fc800078e00ff */
[----:B------:R-:W-:Y:S01]  /*2ba0*/  IMAD R8, R4, R19, R8 ;  /* 0x0000001304087224 */ /* 0x000fe200078e0208 */
[----:B------:R-:W-:-:S04]  /*2bb0*/  SHF.R.U32.HI R6, RZ, R3, R6 ;  /* 0x00000003ff067219 */ /* 0x000fc80000011606 */
[----:B------:R-:W-:-:S03]  /*2bc0*/  SEL R6, R5, R6, !P3 ;  /* 0x0000000605067207 */ /* 0x000fc60005800000 */
[----:B------:R-:W-:-:S04]  /*2bd0*/  @!P0 IMAD.HI.U32 R18, R7, R2, RZ ;  /* 0x0000000207128227 */ /* 0x000fc800078e00ff */
[----:B------:R-:W-:Y:S01]  /*2be0*/  IMAD.MOV R2, RZ, RZ, -R6 ;  /* 0x000000ffff027224 */ /* 0x000fe200078e0a06 */
[----:B------:R-:W-:-:S03]  /*2bf0*/  @!P0 SHF.R.U32.HI R18, RZ, R3, R18 ;  /* 0x00000003ff128219 */ /* 0x000fc60000011612 */
[----:B------:R-:W-:Y:S01]  /*2c00*/  IMAD R2, R40, R2, R5 ;  /* 0x0000000228027224 */ /* 0x000fe200078e0205 */
        /* <DEDUP_REMOVED lines=9> */
.L_x_41:
[----:B------:R-:W1:Y:S02]  /*2ca0*/  LDCU UR8, c[0x0][0xb30] ;  /* 0x00016600ff0877ac */ /* 0x000e640008000800 */
[----:B-1----:R-:W-:-:S09]  /*2cb0*/  UISETP.NE.AND UP0, UPT, UR8, 0x1, UPT ;  /* 0x000000010800788c */ /* 0x002fd2000bf05270 */
[----:B------:R-:W-:Y:S05]  /*2cc0*/  BRA.U UP0, `(.L_x_42) ;  /* 0x0000000100407547 */ /* 0x000fea000b800000 */
[----:B------:R-:W1:Y:S08]  /*2cd0*/  LDC.64 R4, c[0x0][0xb10] ;  /* 0x0002c400ff047b82 */ /* 0x000e700000000a00 */
[----:B------:R-:W2:Y:S08]  /*2ce0*/  LDC.64 R2, c[0x0][0xb18] ;  /* 0x0002c600ff027b82 */ /* 0x000eb00000000a00 */
[----:B------:R-:W4:Y:S08]  /*2cf0*/  LDC R6, c[0x0][0xb20] ;  /* 0x0002c800ff067b82 */ /* 0x000f300000000800 */
[----:B------:R-:W3:Y:S01]  /*2d00*/  LDC R18, c[0x0][0xb0c] ;  /* 0x0002c300ff127b82 */ /* 0x000ee20000000800 */
[----:B-1----:R-:W-:-:S05]  /*2d10*/  IMAD.HI.U32 R4, R11, R4, RZ ;  /* 0x000000040b047227 */ /* 0x002fca00078e00ff */
[----:B------:R-:W-:Y:S01]  /*2d20*/  SHF.R.U32.HI R4, RZ, R5, R4 ;  /* 0x00000005ff047219 */ /* 0x000fe20000011604 */
[----:B--2---:R-:W-:Y:S01]  /*2d30*/  IMAD.HI.U32 R3, R8, R3, RZ ;  /* 0x0000000308037227 */ /* 0x004fe200078e00ff */
[----:B------:R-:W-:-:S04]  /*2d40*/  ISETP.NE.AND P0, PT, R2, 0x1, PT ;  /* 0x000000010200780c */ /* 0x000fc80003f05270 */
[----:B----4-:R-:W-:-:S04]  /*2d50*/  SHF.R.U32.HI R3, RZ, R6, R3 ;  /* 0x00000006ff037219 */ /* 0x010fc80000011603 */
[----:B------:R-:W-:Y:S02]  /*2d60*/  SEL R3, R8, R3, !P0 ;  /* 0x0000000308037207 */ /* 0x000fe40004000000 */
[----:B---3--:R-:W-:-:S04]  /*2d70*/  ISETP.NE.AND P1, PT, R18, 0x1, PT ;  /* 0x000000011200780c */ /* 0x008fc80003f25270 */
[----:B------:R-:W-:-:S05]  /*2d80*/  SEL R4, R11, R4, !P1 ;  /* 0x000000040b047207 */ /* 0x000fca0004800000 */
[----:B------:R-:W-:Y:S02]  /*2d90*/  IMAD.IADD R5, R3, 0x1, -R4 ;  /* 0x0000000103057824 */ /* 0x000fe400078e0a04 */
[----:B------:R-:W-:Y:S02]  /*2da0*/  IMAD.IADD R3, R4, 0x1, -R3 ;  /* 0x0000000104037824 */ /* 0x000fe400078e0a03 */
[----:B------:R-:W-:Y:S02]  /*2db0*/  IMAD R11, R5, R18, R11 ;  /* 0x00000012050b7224 */ /* 0x000fe400078e020b */
[----:B------:R-:W-:-:S07]  /*2dc0*/  IMAD R8, R3, R2, R8 ;  /* 0x0000000203087224 */ /* 0x000fce00078e0208 */
.L_x_42:
[----:B------:R-:W-:Y:S01]  /*2dd0*/  VIADD R14, R14, 0x1 ;  /* 0x000000010e0e7836 */ /* 0x000fe20000000000 */
[----:B------:R-:W-:Y:S01]  /*2de0*/  PLOP3.LUT P1, PT, PT, PT, PT, 0x80, 0x8 ;  /* 0x000000000008781c */ /* 0x000fe20003f2f070 */
[----:B------:R-:W-:Y:S02]  /*2df0*/  IMAD.IADD R93, R11, 0x1, R92 ;  /* 0x000000010b5d7824 */ /* 0x000fe400078e025c */
[----:B------:R-:W-:Y:S01]  /*2e00*/  IMAD.IADD R94, R8, 0x1, R81 ;  /* 0x00000001085e7824 */ /* 0x000fe200078e0251 */
[----:B------:R-:W-:-:S04]  /*2e10*/  ISETP.NE.AND P0, PT, R14, 0x2, PT ;  /* 0x000000020e00780c */ /* 0x000fc80003f05270 */
[----:B------:R-:W-:Y:S02]  /*2e20*/  SEL R2, RZ, 0x1, P0 ;  /* 0x00000001ff027807 */ /* 0x000fe40000000000 */
[----:B------:R-:W-:Y:S02]  /*2e30*/  SEL R14, R14, RZ, P0 ;  /* 0x000000ff0e0e7207 */ /* 0x000fe40000000000 */
[----:B------:R-:W-:Y:S01]  /*2e40*/  LOP3.LUT R13, R13, R2, RZ, 0x3c, !PT ;  /* 0x000000020d0d7212 */ /* 0x000fe200078e3cff */
[----:B------:R-:W-:Y:S06]  /*2e50*/  @P2 BRA `(.L_x_43) ;  /* 0xfffffff000582947 */ /* 0x000fec000383ffff */
[----:B------:R-:W-:Y:S01]  /*2e60*/  UIADD3 UR4, UPT, UPT, UR4, 0x240, URZ ;  /* 0x0000024004047890 */ /* 0x000fe2000fffe0ff */
[----:B------:R-:W-:-:S03]  /*2e70*/  SHF.L.U32 R3, R15, 0x1f, RZ ;  /* 0x0000001f0f037819 */ /* 0x000fc600000006ff */
[----:B------:R-:W-:-:S09]  /*2e80*/  ULEA UR5, UR13, UR4, 0x3 ;  /* 0x000000040d057291 */ /* 0x000fd2000f8e18ff */
[----:B------:R-:W1:Y:S02]  /*2e90*/  SYNCS.PHASECHK.TRANS64.TRYWAIT P0, [UR5], R3 ;  /* 0x00000003ff0075a7 */ /* 0x000e640008001105 */
[----:B-1----:R-:W-:Y:S05]  /*2ea0*/  @!P0 BRA `(.L_x_44) ;  /* 0x0000006800348947 */ /* 0x002fea0003800000 */
.L_x_187:
[----:B------:R-:W-:-:S04]  /*2eb0*/  UIADD3 UR6, UPT, UPT, UR13, 0x1, URZ ;  /* 0x000000010d067890 */ /* 0x000fc8000fffe0ff */
[----:B------:R-:W-:-:S04]  /*2ec0*/  UISETP.NE.AND UP0, UPT, UR6, 0x48, UPT ;  /* 0x000000480600788c */ /* 0x000fc8000bf05270 */
[----:B------:R-:W-:Y:S02]  /*2ed0*/  USEL UR7, URZ, 0x1, UP0 ;  /* 0x00000001ff077887 */ /* 0x000fe40008000000 */
[----:B------:R-:W-:-:S04]  /*2ee0*/  USEL UR6, UR6, URZ, UP0 ;  /* 0x000000ff06067287 */ /* 0x000fc80008000000 */
[----:B------:R-:W-:Y:S01]  /*2ef0*/  ULEA UR5, UR6, UR4, 0x3 ;  /* 0x0000000406057291 */ /* 0x000fe2000f8e18ff */
[----:B------:R-:W-:-:S04]  /*2f00*/  LOP3.LUT R2, R15, UR7, RZ, 0x3c, !PT ;  /* 0x000000070f027c12 */ /* 0x000fc8000f8e3cff */
[----:B-1----:R-:W-:-:S04]  /*2f10*/  SHF.L.U32 R3, R2, 0x1f, RZ ;  /* 0x0000001f02037819 */ /* 0x002fc800000006ff */
[----:B------:R-:W1:Y:S02]  /*2f20*/  SYNCS.PHASECHK.TRANS64.TRYWAIT P0, [UR5], R3 ;  /* 0x00000003ff0075a7 */ /* 0x000e640008001105 */
[----:B-1----:R-:W-:Y:S05]  /*2f30*/  @!P0 BRA `(.L_x_45) ;  /* 0x0000006800288947 */ /* 0x002fea0003800000 */
.L_x_189:
        /* <DEDUP_REMOVED lines=9> */
.L_x_191:
        /* <DEDUP_REMOVED lines=9> */
.L_x_193:
        /* <DEDUP_REMOVED lines=9> */
.L_x_195:
        /* <DEDUP_REMOVED lines=9> */
.L_x_197:
        /* <DEDUP_REMOVED lines=9> */
.L_x_199:
        /* <DEDUP_REMOVED lines=9> */
.L_x_201:
        /* <DEDUP_REMOVED lines=9> */
.L_x_203:
        /* <DEDUP_REMOVED lines=9> */
.L_x_205:
        /* <DEDUP_REMOVED lines=9> */
.L_x_207:
        /* <DEDUP_REMOVED lines=9> */
.L_x_209:
        /* <DEDUP_REMOVED lines=9> */
.L_x_211:
        /* <DEDUP_REMOVED lines=9> */
.L_x_213:
        /* <DEDUP_REMOVED lines=9> */
.L_x_215:
        /* <DEDUP_REMOVED lines=9> */
.L_x_217:
        /* <DEDUP_REMOVED lines=9> */
.L_x_219:
        /* <DEDUP_REMOVED lines=9> */
.L_x_221:
        /* <DEDUP_REMOVED lines=9> */
.L_x_223:
        /* <DEDUP_REMOVED lines=9> */
.L_x_225:
        /* <DEDUP_REMOVED lines=9> */
.L_x_227:
        /* <DEDUP_REMOVED lines=9> */
.L_x_229:
        /* <DEDUP_REMOVED lines=9> */
.L_x_231:
        /* <DEDUP_REMOVED lines=9> */
.L_x_233:
        /* <DEDUP_REMOVED lines=9> */
.L_x_235:
        /* <DEDUP_REMOVED lines=9> */
.L_x_237:
        /* <DEDUP_REMOVED lines=9> */
.L_x_239:
        /* <DEDUP_REMOVED lines=9> */
.L_x_241:
        /* <DEDUP_REMOVED lines=9> */
.L_x_243:
        /* <DEDUP_REMOVED lines=9> */
.L_x_245:
        /* <DEDUP_REMOVED lines=9> */
.L_x_247:
        /* <DEDUP_REMOVED lines=9> */
.L_x_249:
        /* <DEDUP_REMOVED lines=9> */
.L_x_251:
        /* <DEDUP_REMOVED lines=9> */
.L_x_253:
        /* <DEDUP_REMOVED lines=9> */
.L_x_255:
        /* <DEDUP_REMOVED lines=9> */
.L_x_257:
        /* <DEDUP_REMOVED lines=9> */
.L_x_259:
        /* <DEDUP_REMOVED lines=9> */
.L_x_261:
        /* <DEDUP_REMOVED lines=9> */
.L_x_263:
        /* <DEDUP_REMOVED lines=9> */
.L_x_265:
        /* <DEDUP_REMOVED lines=9> */
.L_x_267:
        /* <DEDUP_REMOVED lines=9> */
.L_x_269:
        /* <DEDUP_REMOVED lines=9> */
.L_x_271:
        /* <DEDUP_REMOVED lines=9> */
.L_x_273:
        /* <DEDUP_REMOVED lines=9> */
.L_x_275:
        /* <DEDUP_REMOVED lines=9> */
.L_x_277:
        /* <DEDUP_REMOVED lines=9> */
.L_x_279:
        /* <DEDUP_REMOVED lines=9> */
.L_x_281:
        /* <DEDUP_REMOVED lines=9> */
.L_x_283:
        /* <DEDUP_REMOVED lines=9> */
.L_x_285:
        /* <DEDUP_REMOVED lines=9> */
.L_x_287:
        /* <DEDUP_REMOVED lines=9> */
.L_x_289:
        /* <DEDUP_REMOVED lines=9> */
.L_x_291:
        /* <DEDUP_REMOVED lines=9> */
.L_x_293:
        /* <DEDUP_REMOVED lines=9> */
.L_x_295:
        /* <DEDUP_REMOVED lines=9> */
.L_x_297:
        /* <DEDUP_REMOVED lines=9> */
.L_x_299:
        /* <DEDUP_REMOVED lines=9> */
.L_x_301:
        /* <DEDUP_REMOVED lines=9> */
.L_x_303:
        /* <DEDUP_REMOVED lines=9> */
.L_x_305:
        /* <DEDUP_REMOVED lines=9> */
.L_x_307:
        /* <DEDUP_REMOVED lines=9> */
.L_x_309:
        /* <DEDUP_REMOVED lines=9> */
.L_x_311:
        /* <DEDUP_REMOVED lines=9> */
.L_x_313:
        /* <DEDUP_REMOVED lines=9> */
.L_x_315:
        /* <DEDUP_REMOVED lines=9> */
.L_x_317:
        /* <DEDUP_REMOVED lines=9> */
.L_x_319:
        /* <DEDUP_REMOVED lines=9> */
.L_x_321:
        /* <DEDUP_REMOVED lines=9> */
.L_x_323:
        /* <DEDUP_REMOVED lines=9> */
.L_x_325:
        /* <DEDUP_REMOVED lines=9> */
.L_x_327:
[----:B------:R-:W-:-:S04]  /*5610*/  UIADD3 UR6, UPT, UPT, UR6, 0x1, URZ ;  /* 0x0000000106067890 */ /* 0x000fc8000fffe0ff */
[----:B------:R-:W-:-:S04]  /*5620*/  UISETP.NE.AND UP0, UPT, UR6, 0x48, UPT ;  /* 0x000000480600788c */ /* 0x000fc8000bf05270 */
[----:B------:R-:W-:Y:S02]  /*5630*/  USEL UR5, URZ, 0x1, UP0 ;  /* 0x00000001ff057887 */ /* 0x000fe40008000000 */
[----:B------:R-:W-:-:S04]  /*5640*/  USEL UR6, UR6, URZ, UP0 ;  /* 0x000000ff06067287 */ /* 0x000fc80008000000 */
[----:B------:R-:W-:Y:S01]  /*5650*/  ULEA UR6, UR6, UR4, 0x3 ;  /* 0x0000000406067291 */ /* 0x000fe2000f8e18ff */
[----:B-1----:R-:W-:-:S04]  /*5660*/  LOP3.LUT R3, R2, UR5, RZ, 0x3c, !PT ;  /* 0x0000000502037c12 */ /* 0x002fc8000f8e3cff */
[----:B------:R-:W-:Y:S01]  /*5670*/  SHF.L.U32 R3, R3, 0x1f, RZ ;  /* 0x0000001f03037819 */ /* 0x000fe200000006ff */
[----:B---3--:R-:W-:-:S07]  /*5680*/  IMAD.U32 R0, RZ, RZ, UR6 ;  /* 0x00000006ff007e24 */ /* 0x008fce000f8e00ff */
.L_x_115:
[----:B-1----:R1:W2:Y:S02]  /*5690*/  SYNCS.PHASECHK.TRANS64.TRYWAIT P0, [R0+URZ], R3 ;  /* 0x00000003000075a7 */ /* 0x0022a400080011ff */
[----:B--2---:R-:W-:Y:S05]  /*56a0*/  @!P0 NANOSLEEP.SYNCS 0x989680 ;  /* 0x009896800000895d */ /* 0x004fea0003900000 */
[----:B------:R-:W2:Y:S02]  /*56b0*/  @!P0 SYNCS.PHASECHK.TRANS64 P0, [R0+URZ], R3 ;  /* 0x00000003000085a7 */ /* 0x000ea400080010ff */
[----:B--2---:R-:W-:Y:S05]  /*56c0*/  @P0 EXIT ;  /* 0x000000000000094d */ /* 0x004fea0003800000 */
[----:B------:R-:W-:Y:S05]  /*56d0*/  BRA `(.L_x_115) ;  /* 0xfffffffc00ec7947 */ /* 0x000fea000383ffff */
.L_x_23:
[----:B------:R-:W-:-:S04]  /*56e0*/  UISETP.NE.AND UP1, UPT, UR37, URZ, UPT ;  /* 0x000000ff2500728c */ /* 0x000fc8000bf25270 */
[----:B------:R-:W-:-:S09]  /*56f0*/  UISETP.NE.OR UP1, UPT, UR10, 0x1, UP1 ;  /* 0x000000010a00788c */ /* 0x000fd20008f25670 */
[----:B------:R-:W-:Y:S05]  /*5700*/  BRA.U UP1, `(.L_x_116) ;  /* 0x00000005014c7547 */ /* 0x000fea000b800000 */
[----:B------:R-:W-:Y:S01]  /*5710*/  HFMA2 R11, -RZ, RZ, 0, 0 ;  /* 0x00000000ff0b7431 */ /* 0x000fe200000001ff */
[----:B------:R-:W-:Y:S01]  /*5720*/  ISETP.GE.U32.AND P2, PT, R10, 0x2, PT ;  /* 0x000000020a00780c */ /* 0x000fe20003f46070 */
[----:B------:R-:W-:Y:S01]  /*5730*/  IMAD.MOV.U32 R12, RZ, RZ, 0x1 ;  /* 0x00000001ff0c7424 */ /* 0x000fe200078e00ff */
[----:B------:R-:W-:Y:S01]  /*5740*/  CS2R R8, SRZ ;  /* 0x0000000000087805 */ /* 0x000fe2000001ff00 */
[----:B------:R-:W-:Y:S01]  /*5750*/  IMAD.MOV.U32 R3, RZ, RZ, RZ ;  /* 0x000000ffff037224 */ /* 0x000fe200078e00ff */
[----:B------:R-:W-:Y:S01]  /*5760*/  UMOV UR4, 0x400 ;  /* 0x0000040000047882 */ /* 0x000fe20000000000 */
[----:B------:R-:W-:Y:S01]  /*5770*/  UMOV UR6, URZ ;  /* 0x000000ff00067c82 */ /* 0x000fe20008000000 */
[----:B------:R-:W-:-:S12]  /*5780*/  ULEA UR37, UR37, UR4, 0x18 ;  /* 0x0000000425257291 */ /* 0x000fd8000f8ec0ff */
.L_x_120:
[----:B------:R-:W-:Y:S02]  /*5790*/  LEA R0, R3, UR37, 0x3 ;  /* 0x0000002503007c11 */ /* 0x000fe4000f8e18ff */
[----:B------:R-:W-:-:S03]  /*57a0*/  SHF.L.U32 R5, R8, 0x1f, RZ ;  /* 0x0000001f08057819 */ /* 0x000fc600000006ff */
[----:B------:R-:W-:Y:S01]  /*57b0*/  VIADD R4, R0, 0x510 ;  /* 0x0000051000047836 */ /* 0x000fe20000000000 */
[----:B------:R-:W1:Y:S02]  /*57c0*/  SYNCS.PHASECHK.TRANS64.TRYWAIT P0, [R0+URZ+0x500], R5 ;  /* 0x00050005000075a7 */ /* 0x000e6400080011ff */
[----:B-1----:R-:W-:Y:S05]  /*57d0*/  @!P0 BRA `(.L_x_117) ;  /* 0x0000005800908947 */ /* 0x002fea0003800000 */
.L_x_328:
[----:B------:R-:W-:Y:S01]  /*57e0*/  ULEA UR5, UR6, UR37, 0x3 ;  /* 0x0000002506057291 */ /* 0x000fe2000f8e18ff */
[----:B------:R-:W-:Y:S01]  /*57f0*/  PRMT R4, RZ, 0x654, R4 ;  /* 0x00000654ff047816 */ /* 0x000fe20000000004 */
[----:B-1----:R-:W-:Y:S01]  /*5800*/  @!P2 IMAD.MOV.U32 R5, RZ, RZ, 0x10 ;  /* 0x00000010ff05a424 */ /* 0x002fe200078e00ff */
[----:B------:R-:W-:Y:S01]  /*5810*/  SHF.L.U32 R7, R12, 0x1f, RZ ;  /* 0x0000001f0c077819 */ /* 0x000fe200000006ff */
[----:B------:R-:W-:Y:S01]  /*5820*/  UIADD3 UR4, UPT, UPT, UR5, 0x4a0, URZ ;  /* 0x000004a005047890 */ /* 0x000fe2000fffe0ff */
[----:B------:R1:W-:Y:S05]  /*5830*/  SYNCS.ARRIVE.TRANS64.RED.A1T0 RZ, [R4+URZ], RZ ;  /* 0x000000ff04ff79a7 */ /* 0x0003ea00081004ff */
[----:B------:R-:W-:Y:S01]  /*5840*/  IMAD.U32 R13, RZ, RZ, UR4 ;  /* 0x00000004ff0d7e24 */ /* 0x000fe2000f8e00ff */
[----:B------:R-:W2:Y:S04]  /*5850*/  SYNCS.PHASECHK.TRANS64.TRYWAIT P0, [UR5+0x4b0], R7 ;  /* 0x0004b007ff0075a7 */ /* 0x000ea80008001105 */
[----:B------:R-:W-:Y:S01]  /*5860*/  PRMT R13, R10, 0x654, R13 ;  /* 0x000006540a0d7816 */ /* 0x000fe2000000000d */
[----:B-12---:R-:W-:Y:S06]  /*5870*/  @!P0 BRA `(.L_x_118) ;  /* 0x00000058007c8947 */ /* 0x006fec0003800000 */
.L_x_330:
[----:B------:R-:W-:Y:S01]  /*5880*/  ULEA UR4, UR6, UR37, 0x4 ;  /* 0x0000002506047291 */ /* 0x000fe2000f8e20ff */
[----:B------:R-:W-:Y:S01]  /*5890*/  SEL R2, R13, R2, !P2 ;  /* 0x000000020d027207 */ /* 0x000fe20005000000 */
[----:B------:R-:W-:Y:S01]  /*58a0*/  UIADD3 UR5, UPT, UPT, UR5, 0x4a0, URZ ;  /* 0x000004a005057890 */ /* 0x000fe2000fffe0ff */
[----:B-1----:R-:W-:Y:S01]  /*58b0*/  LEA R0, R11, UR37, 0x3 ;  /* 0x000000250b007c11 */ /* 0x002fe2000f8e18ff */
[----:B------:R-:W-:Y:S01]  /*58c0*/  UIADD3 UR4, UPT, UPT, UR4, 0x530, URZ ;  /* 0x0000053004047890 */ /* 0x000fe2000fffe0ff */
[----:B------:R1:W-:Y:S01]  /*58d0*/  @!P2 SYNCS.ARRIVE.TRANS64.RED RZ, [R2+URZ], R5 ;  /* 0x0000000502ffa9a7 */ /* 0x0003e200080004ff */
[----:B------:R-:W-:Y:S01]  /*58e0*/  UIADD3 UR6, UPT, UPT, UR6, 0x1, URZ ;  /* 0x0000000106067890 */ /* 0x000fe2000fffe0ff */
[----:B------:R-:W-:-:S03]  /*58f0*/  VIADD R3, R3, 0x1 ;  /* 0x0000000103037836 */ /* 0x000fc60000000000 */
[----:B------:R-:W-:Y:S02]  /*5900*/  UISETP.NE.AND UP0, UPT, UR6, 0x2, UPT ;  /* 0x000000020600788c */ /* 0x000fe4000bf05270 */
[----:B------:R-:W-:Y:S01]  /*5910*/  ISETP.NE.AND P0, PT, R3, 0x2, PT ;  /* 0x000000020300780c */ /* 0x000fe20003f05270 */
[----:B------:R-:W-:Y:S06]  /*5920*/  UGETNEXTWORKID.BROADCAST [UR4], [UR5] ;  /* 0x00000000040073ca */ /* 0x000fec0008000100 */
[----:B------:R-:W-:Y:S02]  /*5930*/  USEL UR4, URZ, 0x1, UP0 ;  /* 0x00000001ff047887 */ /* 0x000fe40008000000 */
[----:B------:R-:W-:-:S04]  /*5940*/  USEL UR6, UR6, URZ, UP0 ;  /* 0x000000ff06067287 */ /* 0x000fc80008000000 */
[----:B------:R-:W-:Y:S02]  /*5950*/  LOP3.LUT R12, R12, UR4, RZ, 0x3c, !PT ;  /* 0x000000040c0c7c12 */ /* 0x000fe4000f8e3cff */
[----:B-1----:R-:W-:-:S04]  /*5960*/  SHF.L.U32 R5, R9, 0x1f, RZ ;  /* 0x0000001f09057819 */ /* 0x002fc800000006ff */
[----:B------:R-:W1:Y:S02]  /*5970*/  SYNCS.PHASECHK.TRANS64.TRYWAIT P1, [R0+URZ+0x4a0], R5 ;  /* 0x0004a005000075a7 */ /* 0x000e6400080211ff */
[----:B-1----:R-:W-:Y:S05]  /*5980*/  @!P1 BRA `(.L_x_119) ;  /* 0x0000005800509947 */ /* 0x002fea0003800000 */
.L_x_331:
[----:B------:R-:W-:Y:S01]  /*5990*/  LEA R4, R11, UR37, 0x4 ;  /* 0x000000250b047c11 */ /* 0x000fe2000f8e20ff */
[----:B-1----:R-:W-:Y:S01]  /*59a0*/  VIADD R0, R0, 0x4b0 ;  /* 0x000004b000007836 */ /* 0x002fe20000000000 */
[----:B------:R-:W-:Y:S01]  /*59b0*/  SEL R3, R3, RZ, P0 ;  /* 0x000000ff03037207 */ /* 0x000fe20000000000 */
[----:B------:R-:W-:-:S03]  /*59c0*/  VIADD R11, R11, 0x1 ;  /* 0x000000010b0b7836 */ /* 0x000fc60000000000 */
[----:B------:R-:W1:Y:S01]  /*59d0*/  LDS.128 R4, [R4+0x530] ;  /* 0x0005300004047984 */ /* 0x000e620000000c00 */
[----:B------:R-:W-:Y:S02]  /*59e0*/  PRMT R0, RZ, 0x654, R0 ;  /* 0x00000654ff007816 */ /* 0x000fe40000000000 */
[C---:B------:R-:W-:Y:S01]  /*59f0*/  ISETP.NE.AND P1, PT, R11.reuse, 0x2, PT ;  /* 0x000000020b00780c */ /* 0x040fe20003f25270 */
[----:B------:R-:W-:Y:S01]  /*5a00*/  @!PT LDS RZ, [RZ] ;  /* 0x00000000fffff984 */ /* 0x000fe20000000800 */
[----:B------:R-:W-:Y:S01]  /*5a10*/  @!PT LDS RZ, [RZ] ;  /* 0x00000000fffff984 */ /* 0x000fe20000000800 */
[----:B------:R-:W-:Y:S01]  /*5a20*/  @!PT LDS RZ, [RZ] ;  /* 0x00000000fffff984 */ /* 0x000fe20000000800 */
[----:B------:R-:W-:Y:S01]  /*5a30*/  @!PT LDS RZ, [RZ] ;  /* 0x00000000fffff984 */ /* 0x000fe20000000800 */
[----:B------:R2:W-:Y:S06]  /*5a40*/  MEMBAR.ALL.CTA ;  /* 0x0000000000007992 */ /* 0x0005ec0000008000 */
[----:B--2---:R-:W2:Y:S01]  /*5a50*/  FENCE.VIEW.ASYNC.S ;  /* 0x00000000000073c6 */ /* 0x004ea20000000000 */
[----:B------:R-:W-:Y:S01]  /*5a60*/  SEL R11, R11, RZ, P1 ;  /* 0x000000ff0b0b7207 */ /* 0x000fe20000800000 */
[----:B--2---:R2:W-:Y:S01]  /*5a70*/  SYNCS.ARRIVE.TRANS64.RED.A1T0 RZ, [R0+URZ], RZ ;  /* 0x000000ff00ff79a7 */ /* 0x0045e200081004ff */
[----:B-1----:R-:W-:-:S02]  /*5a80*/  LOP3.LUT P3, RZ, R6, 0x1, RZ, 0xc0, !PT ;  /* 0x0000000106ff7812 */ /* 0x002fc4000786c0ff */
[----:B------:R-:W-:-:S04]  /*5a90*/  SEL R5, RZ, 0x1, P0 ;  /* 0x00000001ff057807 */ /* 0x000fc80000000000 */
[----:B------:R-:W-:Y:S02]  /*5aa0*/  LOP3.LUT R8, R8, R5, RZ, 0x3c, !PT ;  /* 0x0000000508087212 */ /* 0x000fe400078e3cff */
[----:B--2---:R-:W-:-:S04]  /*5ab0*/  SEL R0, RZ, 0x1, P1 ;  /* 0x00000001ff007807 */ /* 0x004fc80000800000 */
[----:B------:R-:W-:Y:S01]  /*5ac0*/  LOP3.LUT R9, R9, R0, RZ, 0x3c, !PT ;  /* 0x0000000009097212 */ /* 0x000fe200078e3cff */
[----:B------:R-:W-:Y:S06]  /*5ad0*/  @P3 BRA `(.L_x_120) ;  /* 0xfffffffc002c3947 */ /* 0x000fec000383ffff */
[----:B------:R-:W-:Y:S01]  /*5ae0*/  ULEA UR5, UR6, UR37, 0x3 ;  /* 0x0000002506057291 */ /* 0x000fe2000f8e18ff */
[----:B------:R-:W-:-:S08]  /*5af0*/  SHF.L.U32 R3, R12, 0x1f, RZ ;  /* 0x0000001f0c037819 */ /* 0x000fd000000006ff */
[----:B------:R-:W1:Y:S02]  /*5b00*/  SYNCS.PHASECHK.TRANS64 P0, [UR5+0x4b0], R3 ;  /* 0x0004b003ff0075a7 */ /* 0x000e640008001005 */
[----:B-1----:R-:W-:Y:S05]  /*5b10*/  @P0 BRA `(.L_x_121) ;  /* 0x0000000000080947 */ /* 0x002fea0003800000 */
[----:B------:R-:W1:Y:S02]  /*5b20*/  SYNCS.PHASECHK.TRANS64.TRYWAIT P0, [UR5+0x4b0], R3 ;  /* 0x0004b003ff0075a7 */ /* 0x000e640008001105 */
[----:B-1----:R-:W-:Y:S05]  /*5b30*/  @!P0 BRA `(.L_x_122) ;  /* 0x0000005400f88947 */ /* 0x002fea0003800000 */
.L_x_121:
[----:B------:R-:W-:-:S04]  /*5b40*/  UIADD3 UR4, UPT, UPT, UR6, 0x1, URZ ;  /* 0x0000000106047890 */ /* 0x000fc8000fffe0ff */
[----:B------:R-:W-:-:S04]  /*5b50*/  UISETP.NE.AND UP0, UPT, UR4, 0x2, UPT ;  /* 0x000000020400788c */ /* 0x000fc8000bf05270 */
[----:B------:R-:W-:Y:S02]  /*5b60*/  USEL UR7, URZ, 0x1, UP0 ;  /* 0x00000001ff077887 */ /* 0x000fe40008000000 */
[----:B------:R-:W-:-:S04]  /*5b70*/  USEL UR4, UR4, URZ, UP0 ;  /* 0x000000ff04047287 */ /* 0x000fc80008000000 */
[----:B------:R-:W-:Y:S01]  /*5b80*/  ULEA UR4, UR4, UR37, 0x3 ;  /* 0x0000002504047291 */ /* 0x000fe2000f8e18ff */
[----:B-1----:R-:W-:-:S04]  /*5b90*/  LOP3.LUT R3, R12, UR7, RZ, 0x3c, !PT ;  /* 0x000000070c037c12 */ /* 0x002fc8000f8e3cff */
[----:B------:R-:W-:-:S04]  /*5ba0*/  SHF.L.U32 R0, R3, 0x1f, RZ ;  /* 0x0000001f03007819 */ /* 0x000fc800000006ff */
[----:B------:R-:W1:Y:S02]  /*5bb0*/  SYNCS.PHASECHK.TRANS64 P0, [UR4+0x4b0], R0 ;  /* 0x0004b000ff0075a7 */ /* 0x000e640008001004 */
[----:B-1----:R-:W-:Y:S05]  /*5bc0*/  @P0 EXIT ;  /* 0x000000000000094d */ /* 0x002fea0003800000 */
[----:B------:R-:W-:Y:S02]  /*5bd0*/  SHF.L.U32 R3, R3, 0x1f, RZ ;  /* 0x0000001f03037819 */ /* 0x000fe400000006ff */
[----:B------:R-:W-:-:S07]  /*5be0*/  MOV R0, UR4 ;  /* 0x0000000400007c02 */ /* 0x000fce0008000f00 */
.L_x_123:
[----:B-1----:R1:W2:Y:S02]  /*5bf0*/  SYNCS.PHASECHK.TRANS64.TRYWAIT P0, [R0+URZ+0x4b0], R3 ;  /* 0x0004b003000075a7 */ /* 0x0022a400080011ff */
[----:B--2---:R-:W-:Y:S05]  /*5c00*/  @!P0 NANOSLEEP.SYNCS 0x989680 ;  /* 0x009896800000895d */ /* 0x004fea0003900000 */
[----:B------:R-:W2:Y:S02]  /*5c10*/  @!P0 SYNCS.PHASECHK.TRANS64 P0, [R0+URZ+0x4b0], R3 ;  /* 0x0004b003000085a7 */ /* 0x000ea400080010ff */
[----:B--2---:R-:W-:Y:S05]  /*5c20*/  @P0 EXIT ;  /* 0x000000000000094d */ /* 0x004fea0003800000 */
[----:B------:R-:W-:Y:S05]  /*5c30*/  BRA `(.L_x_123) ;  /* 0xfffffffc00ec7947 */ /* 0x000fea000383ffff */
.L_x_116:
[----:B------:R-:W-:Y:S05]  /*5c40*/  BRA.U UP4, `(.L_x_124) ;  /* 0x0000001104847547 */ /* 0x000fea000b800000 */
[----:B------:R-:W-:Y:S01]  /*5c50*/  UMOV UR6, 0x40 ;  /* 0x0000004000067882 */ /* 0x000fe20000000000 */
[----:B------:R-:W-:Y:S01]  /*5c60*/  NOP ;  /* 0x0000000000007918 */ /* 0x000fe20000000000 */
[----:B------:R-:W-:Y:S01]  /*5c70*/  ULEA UR6, UR37, UR6, 0x18 ;  /* 0x0000000625067291 */ /* 0x000fe2000f8ec0ff */
[----:B------:R-:W-:Y:S02]  /*5c80*/  UMOV UR7, 0x400 ;  /* 0x0000040000077882 */ /* 0x000fe40000000000 */
[----:B------:R-:W-:-:S06]  /*5c90*/  ULEA UR37, UR37, UR7, 0x18 ;  /* 0x0000000725257291 */ /* 0x000fcc000f8ec0ff */
[----:B------:R-:W1:Y:S02]  /*5ca0*/  LDS.U8 R2, [UR6+0x1c] ;  /* 0x00001c06ff027984 */ /* 0x000e640008000000 */
[----:B-1----:R-:W-:-:S13]  /*5cb0*/  ISETP.NE.AND P0, PT, R2, RZ, PT ;  /* 0x000000ff0200720c */ /* 0x002fda0003f05270 */
[----:B------:R-:W-:Y:S05]  /*5cc0*/  @P0 BRA `(.L_x_125) ;  /* 0x0000000400080947 */ /* 0x000fea0003800000 */
[----:B------:R-:W-:Y:S02]  /*5cd0*/  UISETP.NE.U32.AND UP0, UPT, UR5, 0x1, UPT ;  /* 0x000000010500788c */ /* 0x000fe4000bf05070 */
[----:B------:R-:W-:-:S07]  /*5ce0*/  UIADD3 UR8, UPT, UPT, UR6, 0x8, URZ ;  /* 0x0000000806087890 */ /* 0x000fce000fffe0ff */
[----:B------:R-:W-:Y:S05]  /*5cf0*/  BRA.U !UP0, `(.L_x_126) ;  /* 0x00000001089c7547 */ /* 0x000fea000b800000 */
[----:B------:R-:W-:Y:S01]  /*5d00*/  ELECT P0, URZ, PT ;  /* 0x0000000000ff782f */ /* 0x000fe20003800000 */
[----:B------:R-:W-:-:S12]  /*5d10*/  BSSY B0, `(.L_x_126) ;  /* 0x0000025000007945 */ /* 0x000fd80003800000 */
[----:B------:R-:W-:Y:S05]  /*5d20*/  @!P0 BRA `(.L_x_127) ;  /* 0x00000000008c8947 */ /* 0x000fea0003800000 */
[----:B------:R-:W-:-:S05]  /*5d30*/  UMOV UR7, 0x10 ;  /* 0x0000001000077882 */ /* 0x000fca0000000000 */
[----:B------:R-:W-:Y:S04]  /*5d40*/  DEPBAR.LE SB1, 0x36 ;  /* 0x00009d800000791a */ /* 0x000fe80000000000 */
[----:B------:R-:W1:Y:S02]  /*5d50*/  UTCATOMSWS.2CTA.FIND_AND_SET.ALIGN UP1, UR7, UR7 ;  /* 0x00000007000775e3 */ /* 0x000e640008220800 */
[----:B-1----:R-:W-:Y:S01]  /*5d60*/  MOV R11, UR7 ;  /* 0x00000007000b7c02 */ /* 0x002fe20008000f00 */
[----:B------:R-:W-:Y:S06]  /*5d70*/  BRA.U UP1, `(.L_x_128) ;  /* 0x0000000101187547 */ /* 0x000fec000b800000 */
.L_x_129:
[----:B------:R-:W-:Y:S05]  /*5d80*/  NANOSLEEP 0x64 ;  /* 0x000000640000795d */ /* 0x000fea0003800000 */
[----:B------:R-:W-:-:S05]  /*5d90*/  UMOV UR7, 0x10 ;  /* 0x0000001000077882 */ /* 0x000fca0000000000 */
[----:B------:R-:W-:Y:S04]  /*5da0*/  DEPBAR.LE SB1, 0x36 ;  /* 0x00009d800000791a */ /* 0x000fe80000000000 */
[----:B------:R-:W1:Y:S02]  /*5db0*/  UTCATOMSWS.2CTA.FIND_AND_SET.ALIGN UP1, UR7, UR7 ;  /* 0x00000007000775e3 */ /* 0x000e640008220800 */
[----:B-1----:R-:W-:Y:S01]  /*5dc0*/  MOV R11, UR7 ;  /* 0x00000007000b7c02 */ /* 0x002fe20008000f00 */
[----:B------:R-:W-:Y:S05]  /*5dd0*/  BRA.U !UP1, `(.L_x_129) ;  /* 0xfffffffd09e87547 */ /* 0x000fea000b83ffff */
.L_x_128:
[----:B------:R-:W1:Y:S01]  /*5de0*/  LDS R5, [UR6+0x10] ;  /* 0x00001006ff057984 */ /* 0x000e620008000800 */
[----:B------:R-:W-:Y:S01]  /*5df0*/  IMAD.U32 R3, RZ, RZ, UR37 ;  /* 0x00000025ff037e24 */ /* 0x000fe2000f8e00ff */
[----:B------:R-:W-:-:S03]  /*5e00*/  MOV R2, UR4 ;  /* 0x0000000400027c02 */ /* 0x000fc60008000f00 */
[----:B------:R-:W-:Y:S01]  /*5e10*/  VIADD R3, R3, 0x550 ;  /* 0x0000055003037836 */ /* 0x000fe20000000000 */
[----:B-1----:R-:W-:-:S04]  /*5e20*/  SHF.L.U32 R5, R5, 0x1f, RZ ;  /* 0x0000001f05057819 */ /* 0x002fc800000006ff */
[----:B------:R-:W1:Y:S02]  /*5e30*/  SYNCS.PHASECHK.TRANS64.TRYWAIT P0, [UR6+0x8], R5 ;  /* 0x00000805ff0075a7 */ /* 0x000e640008001106 */
[----:B-1----:R-:W-:Y:S05]  /*5e40*/  @P0 BRA `(.L_x_130) ;  /* 0x0000000000080947 */ /* 0x002fea0003800000 */
[----:B------:R-:W1:Y:S02]  /*5e50*/  SYNCS.PHASECHK.TRANS64.TRYWAIT P0, [UR6+0x8], R5 ;  /* 0x00000805ff0075a7 */ /* 0x000e640008001106 */
[----:B-1----:R-:W-:Y:S05]  /*5e60*/  @!P0 BRA `(.L_x_131) ;  /* 0x0000005400448947 */ /* 0x002fea0003800000 */
.L_x_130:
[----:B-1----:R-:W-:Y:S01]  /*5e70*/  HFMA2 R4, -RZ, RZ, 0, 5.9604644775390625e-08 ;  /* 0x00000001ff047431 */ /* 0x002fe200000001ff */
[----:B------:R-:W-:Y:S01]  /*5e80*/  UPRMT UR7, UR4, 0x654, UR8 ;  /* 0x0000065404077896 */ /* 0x000fe20008000008 */
[----:B------:R-:W-:Y:S01]  /*5e90*/  IMAD.MOV.U32 R6, RZ, RZ, 0xffff ;  /* 0x0000ffffff067424 */ /* 0x000fe200078e00ff */
[----:B------:R-:W-:Y:S01]  /*5ea0*/  PRMT R2, R2, 0x654, R3 ;  /* 0x0000065402027816 */ /* 0x000fe20000000003 */
[----:B------:R-:W-:Y:S02]  /*5eb0*/  IMAD.MOV.U32 R5, RZ, RZ, 0x4 ;  /* 0x00000004ff057424 */ /* 0x000fe400078e00ff */
[----:B------:R-:W-:Y:S01]  /*5ec0*/  IMAD.SHL.U32 R9, R11, 0x20, RZ ;  /* 0x000000200b097824 */ /* 0x000fe200078e00ff */
[----:B------:R-:W-:Y:S02]  /*5ed0*/  MOV R3, UR7 ;  /* 0x0000000700037c02 */ /* 0x000fe40008000f00 */
[-C--:B------:R-:W-:Y:S01]  /*5ee0*/  SHF.L.U32 R7, R6, R11.reuse, RZ ;  /* 0x0000000b06077219 */ /* 0x080fe200000006ff */
[----:B------:R1:W-:Y:S01]  /*5ef0*/  SYNCS.ARRIVE.TRANS64.RED RZ, [UR7], R5 ;  /* 0x00000005ffff79a7 */ /* 0x0003e20008000407 */
[----:B------:R-:W-:Y:S01]  /*5f00*/  SHF.L.U32 R6, R4, R11, RZ ;  /* 0x0000000b04067219 */ /* 0x000fe200000006ff */
[----:B------:R1:W-:Y:S04]  /*5f10*/  STS [UR37+0x550], R9 ;  /* 0x00055009ff007988 */ /* 0x0003e80008000825 */
[----:B------:R1:W-:Y:S04]  /*5f20*/  STAS [R2.64], R11 ;  /* 0x0000000b02007dbd */ /* 0x0003e8000c0008ff */
[----:B------:R1:W-:Y:S04]  /*5f30*/  ATOMS.OR RZ, [UR6+0x14], R7 ;  /* 0x00001407ffff798c */ /* 0x0003e8000b000006 */
[----:B------:R1:W-:Y:S04]  /*5f40*/  ATOMS.OR RZ, [UR6+0x18], R6 ;  /* 0x00001806ffff798c */ /* 0x0003e8000b000006 */
[----:B------:R1:W-:Y:S02]  /*5f50*/  ATOMS.XOR RZ, [UR6+0x10], R4 ;  /* 0x00001004ffff798c */ /* 0x0003e4000b800006 */
.L_x_127:
[----:B------:R-:W-:Y:S05]  /*5f60*/  BSYNC B0 ;  /* 0x0000000000007941 */ /* 0x000fea0003800000 */
.L_x_126:
[----:B------:R-:W-:Y:S05]  /*5f70*/  BRA.U UP0, `(.L_x_132) ;  /* 0x00000001006c7547 */ /* 0x000fea000b800000 */
[----:B------:R-:W-:-:S03]  /*5f80*/  UMOV UR7, 0xffffffff ;  /* 0xffffffff00077882 */ /* 0x000fc60000000000 */
[----:B------:R-:W-:Y:S05]  /*5f90*/  BRA.DIV UR7, `(.L_x_133) ;  /* 0x0000005607107947 */ /* 0x000fea000b800000 */
[----:B------:R-:W-:-:S13]  /*5fa0*/  ELECT P6, URZ, PT ;  /* 0x0000000000ff782f */ /* 0x000fda00038c0000 */
.L_x_335:
[----:B------:R-:W-:Y:S05]  /*5fb0*/  @!P6 BRA `(.L_x_132) ;  /* 0x00000000005ce947 */ /* 0x000fea0003800000 */
[----:B-1----:R-:W1:Y:S02]  /*5fc0*/  LDS R3, [UR6+0x10] ;  /* 0x00001006ff037984 */ /* 0x002e640008000800 */
[----:B-1----:R-:W-:-:S04]  /*5fd0*/  SHF.L.U32 R3, R3, 0x1f, RZ ;  /* 0x0000001f03037819 */ /* 0x002fc800000006ff */
[----:B------:R-:W1:Y:S02]  /*5fe0*/  SYNCS.PHASECHK.TRANS64.TRYWAIT P0, [UR6+0x8], R3 ;  /* 0x00000803ff0075a7 */ /* 0x000e640008001106 */
[----:B-1----:R-:W-:Y:S05]  /*5ff0*/  @P0 BRA `(.L_x_134) ;  /* 0x0000000000080947 */ /* 0x002fea0003800000 */
[----:B------:R-:W1:Y:S02]  /*6000*/  SYNCS.PHASECHK.TRANS64.TRYWAIT P0, [UR6+0x8], R3 ;  /* 0x00000803ff0075a7 */ /* 0x000e640008001106 */
[----:B-1----:R-:W-:Y:S05]  /*6010*/  @!P0 BRA `(.L_x_135) ;  /* 0x0000005400108947 */ /* 0x002fea0003800000 */
.L_x_134:
[----:B------:R-:W2:Y:S01]  /*6020*/  LDS R5, [UR37+0x550] ;  /* 0x00055025ff057984 */ /* 0x000ea20008000800 */
[----:B-1----:R-:W-:Y:S02]  /*6030*/  HFMA2 R2, -RZ, RZ, 0, 5.9604644775390625e-08 ;  /* 0x00000001ff027431 */ /* 0x002fe400000001ff */
[----:B------:R-:W-:Y:S01]  /*6040*/  IMAD.MOV.U32 R3, RZ, RZ, 0xffff ;  /* 0x0000ffffff037424 */ /* 0x000fe200078e00ff */
[----:B------:R-:W-:Y:S01]  /*6050*/  UPRMT UR7, UR4, 0x654, UR8 ;  /* 0x0000065404077896 */ /* 0x000fe20008000008 */
[----:B--2---:R-:W-:-:S03]  /*6060*/  IMAD.SHL.U32 R4, R5, 0x20, RZ ;  /* 0x0000002005047824 */ /* 0x004fc600078e00ff */
[-C--:B------:R-:W-:Y:S02]  /*6070*/  SHF.L.U32 R3, R3, R5.reuse, RZ ;  /* 0x0000000503037219 */ /* 0x080fe400000006ff */
[----:B------:R-:W-:Y:S01]  /*6080*/  SHF.L.U32 R5, R2, R5, RZ ;  /* 0x0000000502057219 */ /* 0x000fe200000006ff */
[----:B------:R2:W-:Y:S04]  /*6090*/  STS [UR37+0x550], R4 ;  /* 0x00055004ff007988 */ /* 0x0005e80008000825 */
[----:B------:R2:W-:Y:S04]  /*60a0*/  ATOMS.OR RZ, [UR6+0x14], R3 ;  /* 0x00001403ffff798c */ /* 0x0005e8000b000006 */
[----:B------:R2:W-:Y:S01]  /*60b0*/  ATOMS.OR RZ, [UR6+0x18], R5 ;  /* 0x00001805ffff798c */ /* 0x0005e2000b000006 */
[----:B------:R-:W-:Y:S03]  /*60c0*/  SYNCS.ARRIVE.TRANS64.RED.A1T0 RZ, [UR7], RZ ;  /* 0x000000ffffff79a7 */ /* 0x000fe60008100407 */
[----:B------:R2:W-:Y:S01]  /*60d0*/  ATOMS.XOR RZ, [UR6+0x10], R2 ;  /* 0x00001002ffff798c */ /* 0x0005e2000b800006 */
[----:B------:R-:W-:Y:S05]  /*60e0*/  BRA `(.L_x_132) ;  /* 0x0000000000107947 */ /* 0x000fea0003800000 */
.L_x_125:
[----:B------:R-:W-:-:S05]  /*60f0*/  MOV R2, 0xffffffff ;  /* 0xffffffff00027802 */ /* 0x000fca0000000f00 */
[----:B------:R1:W-:Y:S02]  /*6100*/  STS [UR37+0x550], R2 ;  /* 0x00055002ff007988 */ /* 0x0003e40008000825 */
[----:B-1----:R-:W-:Y:S02]  /*6110*/  MOV R2, 0x6130 ;  /* 0x0000613000027802 */ /* 0x002fe40000000f00 */
[----:B-----5:R-:W-:Y:S05]  /*6120*/  CALL.REL.NOINC `($__internal_1_$__cuda_sm10x_tcgen05_guardrail_trap_phase_invalid_during_alloc) ;  /* 0x0000005800187944 */ /* 0x020fea0003c00000 */
.L_x_132:
[----:B------:R-:W-:Y:S05]  /*6130*/  WARPSYNC.ALL ;  /* 0x0000000000007948 */ /* 0x000fea0003800000 */
[----:B------:R-:W3:Y:S01]  /*6140*/  S2UR UR8, SR_CgaCtaId ;  /* 0x00000000000879c3 */ /* 0x000ee20000008800 */
[----:B------:R-:W-:Y:S01]  /*6150*/  UMOV UR6, 0x400 ;  /* 0x0000040000067882 */ /* 0x000fe20000000000 */
[----:B------:R-:W-:-:S06]  /*6160*/  NOP ;  /* 0x0000000000007918 */ /* 0x000fcc0000000000 */
[----:B------:R-:W-:Y:S06]  /*6170*/  BAR.ARV 0x6, 0xa0 ;  /* 0x0182800000007b1d */ /* 0x000fec0000002000 */
[----:B------:R-:W-:Y:S01]  /*6180*/  LOP3.LUT R0, R0, 0xffff, RZ, 0xc0, !PT ;  /* 0x0000ffff00007812 */ /* 0x000fe200078ec0ff */
[----:B-1----:R-:W-:Y:S01]  /*6190*/  IMAD.MOV.U32 R9, RZ, RZ, 0x1 ;  /* 0x00000001ff097424 */ /* 0x002fe200078e00ff */
[----:B------:R-:W-:Y:S01]  /*61a0*/  LOP3.LUT R8, R8, 0xffff, RZ, 0xc0, !PT ;  /* 0x0000ffff08087812 */ /* 0x000fe200078ec0ff */
[----:B------:R-:W-:Y:S01]  /*61b0*/  UMOV UR22, URZ ;  /* 0x000000ff00167c82 */ /* 0x000fe20008000000 */
[----:B------:R-:W-:Y:S01]  /*61c0*/  R2UR UR12, R0 ;  /* 0x00000000000c72ca */ /* 0x000fe200000e0000 */
[----:B------:R-:W-:Y:S01]  /*61d0*/  UMOV UR21, URZ ;  /* 0x000000ff00157c82 */ /* 0x000fe20008000000 */
[----:B------:R-:W-:Y:S01]  /*61e0*/  R2UR UR13, R8 ;  /* 0x00000000080d72ca */ /* 0x000fe200000e0000 */
[----:B------:R-:W-:Y:S01]  /*61f0*/  IMAD.MOV.U32 R8, RZ, RZ, RZ ;  /* 0x000000ffff087224 */ /* 0x000fe200078e00ff */
[----:B------:R-:W-:-:S02]  /*6200*/  UISETP.NE.AND UP2, UPT, UR5, URZ, UPT ;  /* 0x000000ff0500728c */ /* 0x000fc4000bf45270 */
[----:B---3--:R-:W-:Y:S01]  /*6210*/  ULEA UR8, UR8, UR6, 0x18 ;  /* 0x0000000608087291 */ /* 0x008fe2000f8ec0ff */
[----:B------:R-:W1:Y:S03]  /*6220*/  LDCU UR6, c[0x0][0x38c] ;  /* 0x00007180ff0677ac */ /* 0x000e660008000800 */
[----:B------:R-:W-:Y:S02]  /*6230*/  UIADD3 UR14, UPT, UPT, UR8, 0x2800, URZ ;  /* 0x00002800080e7890 */ /* 0x000fe4000fffe0ff */
[----:B------:R-:W-:-:S03]  /*6240*/  UIADD3 UR15, UPT, UPT, UR8, 0x26800, URZ ;  /* 0x00026800080f7890 */ /* 0x000fc6000fffe0ff */
[----:B--2---:R-:W2:Y:S01]  /*6250*/  LDS R2, [UR8+0x550] ;  /* 0x00055008ff027984 */ /* 0x004ea20008000800 */
[----:B------:R-:W-:Y:S02]  /*6260*/  USHF.R.U32.HI UR14, URZ, 0x4, UR14 ;  /* 0x00000004ff0e7899 */ /* 0x000fe4000801160e */
[----:B------:R-:W-:Y:S02]  /*6270*/  USHF.R.U32.HI UR15, URZ, 0x4, UR15 ;  /* 0x00000004ff0f7899 */ /* 0x000fe4000801160f */
[----:B------:R-:W-:Y:S02]  /*6280*/  ULOP3.LUT UR14, UR14, 0x3fff, URZ, 0xc0, !UPT ;  /* 0x00003fff0e0e7892 */ /* 0x000fe4000f8ec0ff */
[----:B------:R-:W-:Y:S02]  /*6290*/  ULOP3.LUT UR15, UR15, 0x3fff, URZ, 0xc0, !UPT ;  /* 0x00003fff0f0f7892 */ /* 0x000fe4000f8ec0ff */
[----:B------:R-:W-:Y:S02]  /*62a0*/  ULOP3.LUT UR14, UR14, 0x10000, URZ, 0xfc, !UPT ;  /* 0x000100000e0e7892 */ /* 0x000fe4000f8efcff */
[----:B-1----:R-:W-:-:S02]  /*62b0*/  UIADD3 UR6, UPT, UPT, UR6, 0x1f, URZ ;  /* 0x0000001f06067890 */ /* 0x002fc4000fffe0ff */
[----:B------:R-:W-:Y:S02]  /*62c0*/  ULOP3.LUT UR15, UR15, 0x10000, URZ, 0xfc, !UPT ;  /* 0x000100000f0f7892 */ /* 0x000fe4000f8efcff */
[----:B------:R-:W-:Y:S01]  /*62d0*/  USHF.R.S32.HI UR7, URZ, 0x1f, UR6 ;  /* 0x0000001fff077899 */ /* 0x000fe20008011406 */
[----:B------:R-:W-:Y:S01]  /*62e0*/  UMOV UR20, URZ ;  /* 0x000000ff00147c82 */ /* 0x000fe20008000000 */
[----:B------:R-:W-:Y:S02]  /*62f0*/  UMOV UR26, 0x0 ;  /* 0x00000000001a7882 */ /* 0x000fe40000000000 */
[----:B------:R-:W-:Y:S01]  /*6300*/  ULEA.HI UR7, UR7, UR6, URZ, 0x5 ;  /* 0x0000000607077291 */ /* 0x000fe2000f8f28ff */
[----:B------:R-:W-:-:S03]  /*6310*/  UMOV UR27, 0x8100490 ;  /* 0x08100490001b7882 */ /* 0x000fc60000000000 */
[----:B------:R-:W-:-:S04]  /*6320*/  USHF.R.S32.HI UR7, URZ, 0x5, UR7 ;  /* 0x00000005ff077899 */ /* 0x000fc80008011407 */
[----:B------:R-:W-:-:S04]  /*6330*/  UISETP.LT.AND UP0, UPT, UR7, 0x1, UPT ;  /* 0x000000010700788c */ /* 0x000fc8000bf01270 */
[----:B------:R-:W-:Y:S01]  /*6340*/  USEL UR23, UR7, 0x1, !UP0 ;  /* 0x0000000107177887 */ /* 0x000fe2000c000000 */
[----:B--2---:R-:W-:Y:S02]  /*6350*/  R2UR UR24, R2 ;  /* 0x00000000021872ca */ /* 0x004fe400000e0000 */
[----:B------:R-:W-:-:S13]  /*6360*/  CS2R R2, SRZ ;  /* 0x0000000000027805 */ /* 0x000fda000001ff00 */
.L_x_143:
[C---:B------:R-:W-:Y:S02]  /*6370*/  LEA R0, R8.reuse, UR8, 0x3 ;  /* 0x0000000808007c11 */ /* 0x040fe4000f8e18ff */
[----:B------:R-:W-:Y:S02]  /*6380*/  SHF.L.U32 R5, R3, 0x1f, RZ ;  /* 0x0000001f03057819 */ /* 0x000fe400000006ff */
[----:B------:R-:W-:Y:S02]  /*6390*/  LEA R4, R8, UR8, 0x4 ;  /* 0x0000000808047c11 */ /* 0x000fe4000f8e20ff */
[----:B------:R-:W1:Y:S02]  /*63a0*/  SYNCS.PHASECHK.TRANS64.TRYWAIT P0, [R0+URZ+0x4a0], R5 ;  /* 0x0004a005000075a7 */ /* 0x000e6400080011ff */
[----:B-1-34-:R-:W-:Y:S05]  /*63b0*/  @!P0 BRA `(.L_x_136) ;  /* 0x0000005000408947 */ /* 0x01afea0003800000 */
.L_x_336:
[----:B-1----:R-:W1:Y:S01]  /*63c0*/  LDS.128 R4, [R4+0x530] ;  /* 0x0005300004047984 */ /* 0x002e620000000c00 */
[----:B------:R-:W-:Y:S02]  /*63d0*/  VIADD R0, R0, 0x4b0 ;  /* 0x000004b000007836 */ /* 0x000fe40000000000 */
[----:B------:R-:W-:Y:S01]  /*63e0*/  VIADD R8, R8, 0x1 ;  /* 0x0000000108087836 */ /* 0x000fe20000000000 */
[----:B------:R-:W-:Y:S01]  /*63f0*/  @!PT LDS RZ, [RZ] ;  /* 0x00000000fffff984 */ /* 0x000fe20000000800 */
[----:B------:R-:W-:Y:S01]  /*6400*/  @!PT LDS RZ, [RZ] ;  /* 0x00000000fffff984 */ /* 0x000fe20000000800 */
[----:B------:R-:W-:Y:S01]  /*6410*/  @!PT LDS RZ, [RZ] ;  /* 0x00000000fffff984 */ /* 0x000fe20000000800 */
[----:B------:R-:W-:Y:S01]  /*6420*/  @!PT LDS RZ, [RZ] ;  /* 0x00000000fffff984 */ /* 0x000fe20000000800 */
[----:B------:R2:W-:Y:S06]  /*6430*/  MEMBAR.ALL.CTA ;  /* 0x0000000000007992 */ /* 0x0005ec0000008000 */
[----:B--2---:R-:W2:Y:S01]  /*6440*/  FENCE.VIEW.ASYNC.S ;  /* 0x00000000000073c6 */ /* 0x004ea20000000000 */
[----:B------:R-:W-:-:S04]  /*6450*/  PRMT R0, RZ, 0x654, R0 ;  /* 0x00000654ff007816 */ /* 0x000fc80000000000 */
[----:B--2---:R2:W-:Y:S01]  /*6460*/  SYNCS.ARRIVE.TRANS64.RED.A1T0 RZ, [R0+URZ], RZ ;  /* 0x000000ff00ff79a7 */ /* 0x0045e200081004ff */
[----:B-1----:R-:W-:Y:S01]  /*6470*/  LOP3.LUT P1, RZ, R6, 0x1, RZ, 0xc0, !PT ;  /* 0x0000000106ff7812 */ /* 0x002fe2000782c0ff */
[----:B--2---:R-:W-:-:S12]  /*6480*/  BRA.U UP2, `(.L_x_137) ;  /* 0x0000000102cc7547 */ /* 0x004fd8000b800000 */
[----:B------:R-:W1:Y:S01]  /*6490*/  LDCU UR6, c[0x0][0x38c] ;  /* 0x00007180ff0677ac */ /* 0x000e620008000800 */
[----:B------:R-:W-:Y:S02]  /*64a0*/  PLOP3.LUT P2, PT, PT, PT, PT, 0x80, 0x8 ;  /* 0x000000000008781c */ /* 0x000fe40003f4f070 */
[----:B------:R-:W-:Y:S01]  /*64b0*/  SHF.L.U32 R5, R9, 0x1f, RZ ;  /* 0x0000001f09057819 */ /* 0x000fe200000006ff */
[----:B------:R-:W-:Y:S02]  /*64c0*/  ULEA UR11, UR22, UR8, 0x3 ;  /* 0x00000008160b7291 */ /* 0x000fe4000f8e18ff */
[----:B-1----:R-:W-:-:S06]  /*64d0*/  UISETP.GE.AND UP0, UPT, UR6, 0x1, UPT ;  /* 0x000000010600788c */ /* 0x002fcc000bf06270 */
[----:B------:R-:W-:-:S05]  /*64e0*/  PLOP3.LUT P0, PT, PT, PT, UP0, 0x80, 0x8 ;  /* 0x000000000008781c */ /* 0x000fca0003f0f008 */
[----:B------:R-:W-:-:S08]  /*64f0*/  @UP0 ULEA UR6, UR21, UR8, 0x3 ;  /* 0x0000000815060291 */ /* 0x000fd0000f8e18ff */
[----:B------:R-:W-:-:S04]  /*6500*/  @P0 SHF.L.U32 R0, R2, 0x1f, RZ ;  /* 0x0000001f02000819 */ /* 0x000fc800000006ff */
[----:B------:R1:W2:Y:S01]  /*6510*/  @P0 SYNCS.PHASECHK.TRANS64.TRYWAIT P2, [UR6], R0 ;  /* 0x00000000ff0005a7 */ /* 0x0002a20008041106 */
[----:B------:R-:W3:Y:S02]  /*6520*/  SYNCS.PHASECHK.TRANS64.TRYWAIT P0, [UR11+0x4e0], R5 ;  /* 0x0004e005ff0075a7 */ /* 0x000ee4000800110b */
[----:B-123--:R-:W-:Y:S05]  /*6530*/  @!P0 BRA `(.L_x_138) ;  /* 0x0000004c00f48947 */ /* 0x00efea0003800000 */
.L_x_338:
[----:B------:R-:W-:Y:S01]  /*6540*/  UMOV UR19, UR20 ;  /* 0x0000001400137c82 */ /* 0x000fe20008000000 */
[----:B------:R-:W-:Y:S05]  /*6550*/  BRA.U !UP0, `(.L_x_139) ;  /* 0x0000000108887547 */ /* 0x000fea000b800000 */
[----:B------:R-:W-:Y:S02]  /*6560*/  UIADD3 UR19, UPT, UPT, UR23, UR20, URZ ;  /* 0x0000001417137290 */ /* 0x000fe4000fffe0ff */
[----:B------:R-:W-:Y:S02]  /*6570*/  ULEA UR10, UR22, UR24, 0x5 ;  /* 0x00000018160a7291 */ /* 0x000fe4000f8e28ff */
[----:B------:R-:W-:Y:S01]  /*6580*/  UPLOP3.LUT UP3, UPT, UPT, UPT, UPT, 0x40, 0x4 ;  /* 0x000000000004789c */ /* 0x000fe20003f6e870 */
[----:B------:R-:W-:Y:S01]  /*6590*/  UMOV UR18, UR7 ;  /* 0x0000000700127c82 */ /* 0x000fe20008000000 */
[----:B------:R-:W-:-:S09]  /*65a0*/  UMOV UR17, UR21 ;  /* 0x0000001500117c82 */ /* 0x000fd20008000000 */
.L_x_142:
[----:B--2---:R-:W-:Y:S01]  /*65b0*/  ULEA UR9, UR17, UR8, 0x3 ;  /* 0x0000000811097291 */ /* 0x004fe2000f8e18ff */
[----:B---3--:R-:W-:Y:S11]  /*65c0*/  @P2 BRA `(.L_x_140) ;  /* 0x00000000000c2947 */ /* 0x008ff60003800000 */
[----:B-1----:R-:W-:Y:S04]  /*65d0*/  SHF.L.U32 R5, R2, 0x1f, RZ ;  /* 0x0000001f02057819 */ /* 0x002fe800000006ff */
[----:B------:R-:W1:Y:S02]  /*65e0*/  SYNCS.PHASECHK.TRANS64.TRYWAIT P0, [UR9], R5 ;  /* 0x00000005ff0075a7 */ /* 0x000e640008001109 */
[----:B-1----:R-:W-:Y:S05]  /*65f0*/  @!P0 BRA `(.L_x_141) ;  /* 0x0000004c00dc8947 */ /* 0x002fea0003800000 */
.L_x_140:
[----:B------:R-:W-:Y:S01]  /*6600*/  UISETP.NE.AND UP0, UPT, UR18, 0x1, UPT ;  /* 0x000000011200788c */ /* 0x000fe2000bf05270 */
[----:B------:R-:W-:Y:S01]  /*6610*/  PLOP3.LUT P2, PT, PT, PT, PT, 0x80, 0x8 ;  /* 0x000000000008781c */ /* 0x000fe20003f4f070 */
[----:B------:R-:W-:Y:S02]  /*6620*/  UIADD3 UR21, UPT, UPT, UR17, 0x1, URZ ;  /* 0x0000000111157890 */ /* 0x000fe4000fffe0ff */
[----:B------:R-:W-:Y:S02]  /*6630*/  ULEA UR28, UR17, UR15, 0x6 ;  /* 0x0000000f111c7291 */ /* 0x000fe4000f8e30ff */
[----:B------:R-:W-:Y:S01]  /*6640*/  UISETP.NE.AND UP1, UPT, UR21, 0x48, UPT ;  /* 0x000000481500788c */ /* 0x000fe2000bf25270 */
[----:B------:R-:W-:Y:S01]  /*6650*/  PLOP3.LUT P0, PT, PT, PT, UP0, 0x80, 0x8 ;  /* 0x000000000008781c */ /* 0x000fe20003f0f008 */
[----:B------:R-:W-:Y:S02]  /*6660*/  ULEA UR30, UR17, UR14, 0x7 ;  /* 0x0000000e111e7291 */ /* 0x000fe4000f8e38ff */
[----:B------:R-:W-:Y:S02]  /*6670*/  USEL UR16, URZ, 0x1, UP1 ;  /* 0x00000001ff107887 */ /* 0x000fe40008800000 */
[----:B------:R-:W-:Y:S02]  /*6680*/  USEL UR21, UR21, URZ, UP1 ;  /* 0x000000ff15157287 */ /* 0x000fe40008800000 */
[----:B------:R-:W-:Y:S02]  /*6690*/  UIADD3 UR9, UPT, UPT, UR9, 0x240, URZ ;  /* 0x0000024009097890 */ /* 0x000fe4000fffe0ff */
[----:B------:R-:W-:Y:S01]  /*66a0*/  @UP0 ULEA UR6, UR21, UR8, 0x3 ;  /* 0x0000000815060291 */ /* 0x000fe2000f8e18ff */
[----:B------:R-:W-:Y:S01]  /*66b0*/  LOP3.LUT R2, R2, UR16, RZ, 0x3c, !PT ;  /* 0x0000001002027c12 */ /* 0x000fe2000f8e3cff */
[----:B------:R-:W-:Y:S01]  /*66c0*/  UMOV UR29, 0xc0004010 ;  /* 0xc0004010001d7882 */ /* 0x000fe20000000000 */
[----:B------:R-:W-:Y:S01]  /*66d0*/  UMOV UR31, 0xc0004010 ;  /* 0xc0004010001f7882 */ /* 0x000fe20000000000 */
[----:B------:R-:W-:Y:S01]  /*66e0*/  UIADD3 UR20, UPT, UPT, UR20, 0x1, URZ ;  /* 0x0000000114147890 */ /* 0x000fe2000fffe0ff */
[----:B-1----:R-:W-:Y:S01]  /*66f0*/  @P0 SHF.L.U32 R0, R2, 0x1f, RZ ;  /* 0x0000001f02000819 */ /* 0x002fe200000006ff */
[----:B------:R-:W-:Y:S02]  /*6700*/  UIADD3 UR18, UPT, UPT, UR18, -0x1, URZ ;  /* 0xffffffff12127890 */ /* 0x000fe4000fffe0ff */
[----:B------:R-:W-:Y:S01]  /*6710*/  UISETP.NE.AND UP0, UPT, UR20, UR19, UPT ;  /* 0x000000131400728c */ /* 0x000fe2000bf05270 */
[----:B------:R2:W3:Y:S01]  /*6720*/  @P0 SYNCS.PHASECHK.TRANS64.TRYWAIT P2, [UR6], R0 ;  /* 0x00000000ff0005a7 */ /* 0x0004e20008041106 */
[----:B------:R2:W-:Y:S01]  /*6730*/  UTCQMMA.2CTA gdesc[UR30], gdesc[UR28], tmem[UR10], tmem[UR26], idesc[UR27], UP3 ;  /* 0x00ff1a1c1e0075ea */ /* 0x0005e20009a0030a */
[----:B------:R-:W-:Y:S01]  /*6740*/  UPLOP3.LUT UP3, UPT, UPT, UPT, UPT, 0x80, 0x8 ;  /* 0x000000000008789c */ /* 0x000fe20003f6f070 */
[----:B------:R2:W-:Y:S01]  /*6750*/  UTCBAR.2CTA.MULTICAST [UR9], URZ, UR13 ;  /* 0x000000ff090073e9 */ /* 0x0005e2000820080d */
[----:B------:R-:W-:Y:S04]  /*6760*/  UMOV UR17, UR21 ;  /* 0x0000001500117c82 */ /* 0x000fe80008000000 */
[----:B------:R-:W-:Y:S05]  /*6770*/  BRA.U UP0, `(.L_x_142) ;  /* 0xfffffffd008c7547 */ /* 0x000fea000b83ffff */
.L_x_139:
[----:B------:R-:W-:Y:S01]  /*6780*/  UIADD3 UR11, UPT, UPT, UR11, 0x4c0, URZ ;  /* 0x000004c00b0b7890 */ /* 0x000fe2000fffe0ff */
[----:B------:R-:W-:-:S08]  /*6790*/  UMOV UR20, UR19 ;  /* 0x0000001300147c82 */ /* 0x000fd00008000000 */
[----:B------:R4:W-:Y:S01]  /*67a0*/  UTCBAR.2CTA.MULTICAST [UR11], URZ, UR12 ;  /* 0x000000ff0b0073e9 */ /* 0x0009e2000820080c */
[----:B------:R-:W-:Y:S02]  /*67b0*/  NOP ;  /* 0x0000000000007918 */ /* 0x000fe40000000000 */
.L_x_137:
[----:B------:R-:W-:Y:S01]  /*67c0*/  UIADD3 UR22, UPT, UPT, UR22, 0x1, URZ ;  /* 0x0000000116167890 */ /* 0x000fe2000fffe0ff */
[----:B------:R-:W-:-:S03]  /*67d0*/  ISETP.NE.AND P0, PT, R8, 0x2, PT ;  /* 0x000000020800780c */ /* 0x000fc60003f05270 */
[----:B------:R-:W-:Y:S01]  /*67e0*/  UISETP.NE.AND UP0, UPT, UR22, 0x4, UPT ;  /* 0x000000041600788c */ /* 0x000fe2000bf05270 */
[----:B-12---:R-:W-:Y:S02]  /*67f0*/  SEL R0, RZ, 0x1, P0 ;  /* 0x00000001ff007807 */ /* 0x006fe40000000000 */
[----:B------:R-:W-:Y:S01]  /*6800*/  SEL R8, R8, RZ, P0 ;  /* 0x000000ff08087207 */ /* 0x000fe20000000000 */
[----:B------:R-:W-:Y:S01]  /*6810*/  USEL UR6, URZ, 0x1, UP0 ;  /* 0x00000001ff067887 */ /* 0x000fe20008000000 */
[----:B------:R-:W-:Y:S01]  /*6820*/  LOP3.LUT R3, R3, R0, RZ, 0x3c, !PT ;  /* 0x0000000003037212 */ /* 0x000fe200078e3cff */
[----:B------:R-:W-:-:S04]  /*6830*/  USEL UR22, UR22, URZ, UP0 ;  /* 0x000000ff16167287 */ /* 0x000fc80008000000 */
[----:B------:R-:W-:Y:S01]  /*6840*/  LOP3.LUT R9, R9, UR6, RZ, 0x3c, !PT ;  /* 0x0000000609097c12 */ /* 0x000fe2000f8e3cff */
[----:B------:R-:W-:Y:S07]  /*6850*/  @P1 BRA `(.L_x_143) ;  /* 0xfffffff800c41947 */ /* 0x000fee000383ffff */
[----:B------:R-:W1:Y:S01]  /*6860*/  S2UR UR6, SR_CgaCtaId ;  /* 0x00000000000679c3 */ /* 0x000e620000008800 */
[----:B------:R-:W-:Y:S01]  /*6870*/  ELECT P0, URZ, PT ;  /* 0x0000000000ff782f */ /* 0x000fe20003800000 */
[----:B------:R-:W-:Y:S01]  /*6880*/  HFMA2 R0, -RZ, RZ, 0, 5.9604644775390625e-08 ;  /* 0x00000001ff007431 */ /* 0x000fe200000001ff */
[----:B------:R-:W-:-:S05]  /*6890*/  UMOV UR7, 0x40 ;  /* 0x0000004000077882 */ /* 0x000fca0000000000 */
[----:B------:R-:W-:Y:S01]  /*68a0*/  UVIRTCOUNT.DEALLOC.SMPOOL 0x80 ;  /* 0x000000800000784c */ /* 0x000fe20000000000 */
[----:B------:R-:W-:Y:S02]  /*68b0*/  UISETP.NE.AND UP0, UPT, UR5, URZ, UPT ;  /* 0x000000ff0500728c */ /* 0x000fe4000bf05270 */
[----:B-1----:R-:W-:-:S09]  /*68c0*/  ULEA UR6, UR6, UR7, 0x18 ;  /* 0x0000000706067291 */ /* 0x002fd2000f8ec0ff */
[----:B------:R1:W-:Y:S01]  /*68d0*/  @P0 STS.U8 [UR6+0x1c], R0 ;  /* 0x00001c00ff000988 */ /* 0x0003e20008000006 */
[----:B------:R-:W-:Y:S05]  /*68e0*/  BRA.U UP0, `(.L_x_144) ;  /* 0x0000000100a07547 */ /* 0x000fea000b800000 */
[----:B------:R-:W-:Y:S01]  /*68f0*/  UIADD3 UR5, UPT, UPT, UR8, 0x4e0, URZ ;  /* 0x000004e008057890 */ /* 0x000fe2000fffe0ff */
[----:B------:R-:W-:-:S03]  /*6900*/  SHF.L.U32 R3, R9, 0x1f, RZ ;  /* 0x0000001f09037819 */ /* 0x000fc600000006ff */
[----:B------:R-:W-:-:S09]  /*6910*/  ULEA UR7, UR22, UR5, 0x3 ;  /* 0x0000000516077291 */ /* 0x000fd2000f8e18ff */
[----:B------:R-:W2:Y:S02]  /*6920*/  SYNCS.PHASECHK.TRANS64.TRYWAIT P0, [UR7], R3 ;  /* 0x00000003ff0075a7 */ /* 0x000ea40008001107 */
[----:B--2---:R-:W-:Y:S05]  /*6930*/  @!P0 BRA `(.L_x_145) ;  /* 0x0000004c00248947 */ /* 0x004fea0003800000 */
.L_x_341:
        /* <DEDUP_REMOVED lines=9> */
.L_x_343:
        /* <DEDUP_REMOVED lines=9> */
.L_x_345:
[----:B------:R-:W-:-:S04]  /*6a60*/  UIADD3 UR9, UPT, UPT, UR9, 0x1, URZ ;  /* 0x0000000109097890 */ /* 0x000fc8000fffe0ff */
[----:B------:R-:W-:-:S04]  /*6a70*/  UISETP.NE.AND UP1, UPT, UR9, 0x4, UPT ;  /* 0x000000040900788c */ /* 0x000fc8000bf25270 */
[----:B------:R-:W-:Y:S02]  /*6a80*/  USEL UR7, URZ, 0x1, UP1 ;  /* 0x00000001ff077887 */ /* 0x000fe40008800000 */
[----:B------:R-:W-:-:S04]  /*6a90*/  USEL UR9, UR9, URZ, UP1 ;  /* 0x000000ff09097287 */ /* 0x000fc80008800000 */
[----:B------:R-:W-:Y:S01]  /*6aa0*/  ULEA UR9, UR9, UR5, 0x3 ;  /* 0x0000000509097291 */ /* 0x000fe2000f8e18ff */
[----:B-1----:R-:W-:-:S04]  /*6ab0*/  LOP3.LUT R3, R2, UR7, RZ, 0x3c, !PT ;  /* 0x0000000702037c12 */ /* 0x002fc8000f8e3cff */
[----:B------:R-:W-:Y:S01]  /*6ac0*/  SHF.L.U32 R3, R3, 0x1f, RZ ;  /* 0x0000001f03037819 */ /* 0x000fe200000006ff */
[----:B------:R-:W-:-:S04]  /*6ad0*/  IMAD.U32 R0, RZ, RZ, UR9 ;  /* 0x00000009ff007e24 */ /* 0x000fc8000f8e00ff */
[----:B------:R1:W2:Y:S03]  /*6ae0*/  SYNCS.PHASECHK.TRANS64.TRYWAIT P0, [R0+URZ], R3 ;  /* 0x00000003000075a7 */ /* 0x0002a600080011ff */
[----:B--2---:R-:W-:Y:S05]  /*6af0*/  @!P0 NANOSLEEP.SYNCS 0x989680 ;  /* 0x009896800000895d */ /* 0x004fea0003900000 */
[----:B------:R-:W2:Y:S02]  /*6b00*/  @!P0 SYNCS.PHASECHK.TRANS64 P0, [R0+URZ], R3 ;  /* 0x00000003000085a7 */ /* 0x000ea400080010ff */
[----:B--2---:R-:W-:Y:S05]  /*6b10*/  @P0 BRA `(.L_x_148) ;  /* 0x0000000000200947 */ /* 0x004fea0003800000 */
.L_x_149:
[----:B--2---:R2:W1:Y:S02]  /*6b20*/  SYNCS.PHASECHK.TRANS64.TRYWAIT P0, [R0+URZ], R3 ;  /* 0x00000003000075a7 */ /* 0x00446400080011ff */
[----:B-1----:R-:W-:Y:S05]  /*6b30*/  @!P0 NANOSLEEP.SYNCS 0x989680 ;  /* 0x009896800000895d */ /* 0x002fea0003900000 */
[----:B------:R-:W1:Y:S02]  /*6b40*/  @!P0 SYNCS.PHASECHK.TRANS64 P0, [R0+URZ], R3 ;  /* 0x00000003000085a7 */ /* 0x000e6400080010ff */
[----:B-1----:R-:W-:Y:S05]  /*6b50*/  @!P0 BRA `(.L_x_149) ;  /* 0xfffffffc00f08947 */ /* 0x002fea000383ffff */
[----:B------:R-:W-:Y:S05]  /*6b60*/  BRA `(.L_x_148) ;  /* 0x00000000000c7947 */ /* 0x000fea0003800000 */
.L_x_144:
[----:B------:R-:W-:-:S04]  /*6b70*/  UIADD3 UR5, UPT, UPT, UR8, 0x520, URZ ;  /* 0x0000052008057890 */ /* 0x000fc8000fffe0ff */
[----:B------:R-:W-:-:S09]  /*6b80*/  UPRMT UR5, UR4, 0x654, UR5 ;  /* 0x0000065404057896 */ /* 0x000fd20008000005 */
[----:B------:R-:W-:Y:S03]  /*6b90*/  SYNCS.ARRIVE.TRANS64.RED.A1T0 RZ, [UR5], RZ ;  /* 0x000000ffffff79a7 */ /* 0x000fe60008100405 */
.L_x_148:
[----:B-12---:R-:W-:Y:S01]  /*6ba0*/  SHF.L.U32 R3, RZ, 0x1f, RZ ;  /* 0x0000001fff037819 */ /* 0x006fe200000006ff */
[----:B------:R-:W-:Y:S01]  /*6bb0*/  UIADD3 UR5, UPT, UPT, UR8, 0x520, URZ ;  /* 0x0000052008057890 */ /* 0x000fe2000fffe0ff */
[----:B------:R-:W-:Y:S02]  /*6bc0*/  PLOP3.LUT P0, PT, PT, PT, UP0, 0x80, 0x8 ;  /* 0x000000000008781c */ /* 0x000fe40003f0f008 */
[----:B------:R-:W1:Y:S02]  /*6bd0*/  SYNCS.PHASECHK.TRANS64.TRYWAIT P1, [UR8+0x520], R3 ;  /* 0x00052003ff0075a7 */ /* 0x000e640008021108 */
[----:B-1----:R-:W-:Y:S09]  /*6be0*/  @!P1 BRA `(.L_x_150) ;  /* 0x0000004800c09947 */ /* 0x002ff20003800000 */
.L_x_347:
[----:B------:R-:W-:Y:S01]  /*6bf0*/  @!UP0 UPRMT UR5, UR4, 0x654, UR5 ;  /* 0x0000065404058896 */ /* 0x000fe20008000005 */
[----:B------:R-:W-:Y:S02]  /*6c00*/  UMOV UR8, 0xffff ;  /* 0x0000ffff00087882 */ /* 0x000fe40000000000 */
[----:B------:R-:W-:-:S06]  /*6c10*/  UMOV UR4, 0x1 ;  /* 0x0000000100047882 */ /* 0x000fcc0000000000 */
[----:B------:R-:W-:Y:S01]  /*6c20*/  @!P0 SYNCS.ARRIVE.TRANS64.RED.A1T0 RZ, [UR5], RZ ;  /* 0x000000ffffff89a7 */ /* 0x000fe20008100405 */
[----:B------:R-:W-:Y:S01]  /*6c30*/  NOP ;  /* 0x0000000000007918 */ /* 0x000fe20000000000 */
[----:B-1----:R-:W1:Y:S01]  /*6c40*/  LDS R0, [UR6+0x14] ;  /* 0x00001406ff007984 */ /* 0x002e620008000800 */
[----:B------:R-:W-:-:S04]  /*6c50*/  ULOP3.LUT UR5, UR24, 0xffff, URZ, 0xc0, !UPT ;  /* 0x0000ffff18057892 */ /* 0x000fc8000f8ec0ff */
[----:B------:R-:W-:-:S04]  /*6c60*/  USHF.R.U32.HI UR5, URZ, 0x5, UR5 ;  /* 0x00000005ff057899 */ /* 0x000fc80008011605 */
[----:B------:R-:W-:Y:S02]  /*6c70*/  USHF.L.U32 UR8, UR8, UR5, URZ ;  /* 0x0000000508087299 */ /* 0x000fe400080006ff */
[----:B------:R-:W-:-:S04]  /*6c80*/  USHF.L.U32 UR4, UR4, UR5, URZ ;  /* 0x0000000504047299 */ /* 0x000fc800080006ff */
[----:B-1----:R-:W-:-:S04]  /*6c90*/  LOP3.LUT R0, R0, UR8, RZ, 0xc0, !PT ;  /* 0x0000000800007c12 */ /* 0x002fc8000f8ec0ff */
[----:B------:R-:W-:-:S13]  /*6ca0*/  ISETP.NE.AND P0, PT, R0, UR8, PT ;  /* 0x0000000800007c0c */ /* 0x000fda000bf05270 */
[----:B------:R-:W-:Y:S05]  /*6cb0*/  @P0 BRA `(.L_x_151) ;  /* 0x0000000000580947 */ /* 0x000fea0003800000 */
[----:B------:R-:W1:Y:S02]  /*6cc0*/  LDS R0, [UR6+0x18] ;  /* 0x00001806ff007984 */ /* 0x000e640008000800 */
[----:B-1----:R-:W-:-:S04]  /*6cd0*/  LOP3.LUT R0, R0, UR4, RZ, 0xc0, !PT ;  /* 0x0000000400007c12 */ /* 0x002fc8000f8ec0ff */
[----:B------:R-:W-:-:S13]  /*6ce0*/  ISETP.NE.AND P0, PT, R0, UR4, PT ;  /* 0x0000000400007c0c */ /* 0x000fda000bf05270 */
[----:B------:R-:W-:Y:S05]  /*6cf0*/  @P0 BRA `(.L_x_152) ;  /* 0x00000000003c0947 */ /* 0x000fea0003800000 */
[----:B------:R-:W1:Y:S01]  /*6d00*/  S2R R2, SR_LANEID ;  /* 0x0000000000027919 */ /* 0x000e620000000000 */
[----:B------:R-:W-:Y:S01]  /*6d10*/  ULOP3.LUT UR8, URZ, UR8, URZ, 0x33, !UPT ;  /* 0x00000008ff087292 */ /* 0x000fe2000f8e33ff */
[----:B------:R-:W-:Y:S01]  /*6d20*/  LOP3.LUT R4, RZ, UR4, RZ, 0x33, !PT ;  /* 0x00000004ff047c12 */ /* 0x000fe2000f8e33ff */
[----:B------:R-:W-:Y:S02]  /*6d30*/  VOTEU.ANY UR7, UPT, PT ;  /* 0x0000000000077886 */ /* 0x000fe400038e0100 */
[----:B------:R-:W-:Y:S01]  /*6d40*/  UFLO.U32 UR7, UR7 ;  /* 0x00000007000772bd */ /* 0x000fe200080e0000 */
[----:B------:R-:W2:Y:S01]  /*6d50*/  REDUX UR4, R4 ;  /* 0x00000000040473c4 */ /* 0x000ea20000000000 */
[----:B------:R-:W-:-:S06]  /*6d60*/  IMAD.U32 R0, RZ, RZ, UR8 ;  /* 0x00000008ff007e24 */ /* 0x000fcc000f8e00ff */
[----:B------:R1:W-:Y:S01]  /*6d70*/  UTCATOMSWS.AND URZ, UR8 ;  /* 0x0000000800ff79e3 */ /* 0x0003e20008000000 */
[----:B------:R-:W3:Y:S01]  /*6d80*/  REDUX UR5, R0 ;  /* 0x00000000000573c4 */ /* 0x000ee20000000000 */
[----:B-1----:R-:W-:Y:S01]  /*6d90*/  ISETP.EQ.U32.AND P0, PT, R2, UR7, PT ;  /* 0x0000000702007c0c */ /* 0x002fe2000bf02070 */
[----:B--2---:R-:W-:Y:S01]  /*6da0*/  IMAD.U32 R2, RZ, RZ, UR4 ;  /* 0x00000004ff027e24 */ /* 0x004fe2000f8e00ff */
[----:B---3--:R-:W-:-:S11]  /*6db0*/  MOV R3, UR5 ;  /* 0x0000000500037c02 */ /* 0x008fd60008000f00 */
[----:B------:R1:W-:Y:S04]  /*6dc0*/  @P0 ATOMS.AND RZ, [UR6+0x14], R3 ;  /* 0x00001403ffff098c */ /* 0x0003e8000a800006 */
[----:B------:R1:W-:Y:S01]  /*6dd0*/  @P0 ATOMS.AND RZ, [UR6+0x18], R2 ;  /* 0x00001802ffff098c */ /* 0x0003e2000a800006 */
[----:B------:R-:W-:Y:S05]  /*6de0*/  BRA `(.L_x_153) ;  /* 0x0000000000147947 */ /* 0x000fea0003800000 */
.L_x_152:
[----:B------:R-:W-:Y:S02]  /*6df0*/  MOV R2, 0x6e10 ;  /* 0x00006e1000027802 */ /* 0x000fe40000000f00 */
[----:B---345:R-:W-:Y:S05]  /*6e00*/  CALL.REL.NOINC `($__internal_0_$__cuda_sm10x_tcgen05_guardrail_trap_col_being_dealloced_not_returned_by_alloc) ;  /* 0x0000004800d47944 */ /* 0x038fea0003c00000 */
[----:B------:R-:W-:Y:S05]  /*6e10*/  BRA `(.L_x_153) ;  /* 0x0000000000087947 */ /* 0x000fea0003800000 */
.L_x_151:
[----:B------:R-:W-:Y:S02]  /*6e20*/  MOV R2, 0x6e40 ;  /* 0x00006e4000027802 */ /* 0x000fe40000000f00 */
[----:B---345:R-:W-:Y:S05]  /*6e30*/  CALL.REL.NOINC `($__internal_2_$__cuda_sm10x_tcgen05_guardrail_trap_unallocated_columns_being_dealloced) ;  /* 0x0000004800e07944 */ /* 0x038fea0003c00000 */
.L_x_153:
[----:B------:R-:W-:Y:S01]  /*6e40*/  NOP ;  /* 0x0000000000007918 */ /* 0x000fe20000000000 */
[----:B----4-:R-:W-:Y:S05]  /*6e50*/  EXIT ;  /* 0x000000000000794d */ /* 0x010fea0003800000 */
.L_x_124:
[----:B------:R-:W-:-:S09]  /*6e60*/  UISETP.NE.OR UP5, UPT, UR10, 0x3, !UP5 ;  /* 0x000000030a00788c */ /* 0x000fd2000efa5670 */
[----:B------:R-:W-:Y:S05]  /*6e70*/  BRA.U UP5, `(.L_x_154) ;  /* 0x0000000905c87547 */ /* 0x000fea000b800000 */
[----:B------:R-:W1:Y:S01]  /*6e80*/  LDC R0, c[0x0][0xb30] ;  /* 0x0002cc00ff007b82 */ /* 0x000e620000000800 */
[----:B------:R-:W2:Y:S01]  /*6e90*/  LDCU.64 UR8, c[0x0][0x888] ;  /* 0x00011100ff0877ac */ /* 0x000ea20008000a00 */
[----:B------:R-:W-:Y:S01]  /*6ea0*/  IMAD.MOV.U32 R30, RZ, RZ, 0x1 ;  /* 0x00000001ff1e7424 */ /* 0x000fe200078e00ff */
[----:B------:R-:W-:Y:S01]  /*6eb0*/  CS2R R28, SRZ ;  /* 0x00000000001c7805 */ /* 0x000fe2000001ff00 */
[----:B------:R-:W-:Y:S01]  /*6ec0*/  IMAD.MOV.U32 R25, RZ, RZ, 0x1000 ;  /* 0x00001000ff197424 */ /* 0x000fe200078e00ff */
[----:B------:R-:W3:Y:S03]  /*6ed0*/  LDCU.64 UR4, c[0x0][0x890] ;  /* 0x00011200ff0477ac */ /* 0x000ee60008000a00 */
[----:B------:R-:W4:Y:S01]  /*6ee0*/  LDC R19, c[0x0][0x370] ;  /* 0x0000dc00ff137b82 */ /* 0x000f220000000800 */
[----:B------:R-:W-:Y:S01]  /*6ef0*/  UMOV UR6, 0x400 ;  /* 0x0000040000067882 */ /* 0x000fe20000000000 */
[----:B------:R-:W-:-:S02]  /*6f00*/  UPLOP3.LUT UP1, UPT, UPT, UPT, UPT, 0x40, 0x4 ;  /* 0x000000000004789c */ /* 0x000fc40003f2e870 */
[----:B------:R-:W-:-:S04]  /*6f10*/  ULEA UR6, UR37, UR6, 0x18 ;  /* 0x0000000625067291 */ /* 0x000fc8000f8ec0ff */
[----:B------:R-:W4:Y:S01]  /*6f20*/  LDC R2, c[0x0][0xb0c] ;  /* 0x0002c300ff027b82 */ /* 0x000f220000000800 */
[----:B--2---:R-:W-:Y:S02]  /*6f30*/  UISETP.NE.U32.AND UP2, UPT, UR8, URZ, UPT ;  /* 0x000000ff0800728c */ /* 0x004fe4000bf45070 */
[----:B------:R-:W-:Y:S02]  /*6f40*/  UIADD3 UR8, UPT, UPT, UR6, 0x480, URZ ;  /* 0x0000048006087890 */ /* 0x000fe4000fffe0ff */
[----:B---3--:R-:W-:-:S03]  /*6f50*/  UISETP.NE.U32.AND UP3, UPT, UR4, URZ, UPT ;  /* 0x000000ff0400728c */ /* 0x008fc6000bf65070 */
[----:B------:R-:W2:Y:S01]  /*6f60*/  LDC R18, c[0x0][0xb20] ;  /* 0x0002c800ff127b82 */ /* 0x000ea20000000800 */
[----:B-1----:R-:W-:Y:S01]  /*6f70*/  ISETP.NE.AND P1, PT, R0, 0x1, PT ;  /* 0x000000010000780c */ /* 0x002fe20003f25270 */
[----:B------:R-:W-:Y:S02]  /*6f80*/  UISETP.NE.AND.EX UP2, UPT, UR9, URZ, UPT, UP2 ;  /* 0x000000ff0900728c */ /* 0x000fe4000bf45320 */
[----:B------:R-:W-:Y:S02]  /*6f90*/  UPRMT UR37, UR37, 0x654, UR8 ;  /* 0x0000065425257896 */ /* 0x000fe40008000008 */
[----:B------:R-:W-:Y:S02]  /*6fa0*/  UISETP.NE.AND.EX UP3, UPT, UR5, URZ, UPT, UP3 ;  /* 0x000000ff0500728c */ /* 0x000fe4000bf65330 */
[----:B------:R-:W1:Y:S08]  /*6fb0*/  LDC.64 R32, c[0x0][0x348] ;  /* 0x0000d200ff207b82 */ /* 0x000e700000000a00 */
[----:B------:R-:W3:Y:S08]  /*6fc0*/  LDC.64 R16, c[0x0][0xb10] ;  /* 0x0002c400ff107b82 */ /* 0x000ef00000000a00 */
[----:B------:R-:W1:Y:S08]  /*6fd0*/  LDC.64 R6, c[0x0][0xb18] ;  /* 0x0002c600ff067b82 */ /* 0x000e700000000a00 */
[----:B------:R-:W1:Y:S08]  /*6fe0*/  LDC.64 R4, c[0x0][0xb28] ;  /* 0x0002ca00ff047b82 */ /* 0x000e700000000a00 */
[----:B--2-4-:R-:W1:Y:S02]  /*6ff0*/  LDC R24, c[0x0][0x374] ;  /* 0x0000dd00ff187b82 */ /* 0x014e640000000800 */
.L_x_162:
[C---:B------:R-:W-:Y:S02]  /*7000*/  LEA R0, R29.reuse, UR6, 0x3 ;  /* 0x000000061d007c11 */ /* 0x040fe4000f8e18ff */
[----:B------:R-:W-:Y:S02]  /*7010*/  SHF.L.U32 R3, R28, 0x1f, RZ ;  /* 0x0000001f1c037819 */ /* 0x000fe400000006ff */
[----:B------:R-:W-:Y:S02]  /*7020*/  LEA R20, R29, UR6, 0x4 ;  /* 0x000000061d147c11 */ /* 0x000fe4000f8e20ff */
[----:B--2---:R-:W2:Y:S02]  /*7030*/  SYNCS.PHASECHK.TRANS64.TRYWAIT P0, [R0+URZ+0x4a0], R3 ;  /* 0x0004a003000075a7 */ /* 0x004ea400080011ff */
[----:B--2---:R-:W-:Y:S05]  /*7040*/  @!P0 BRA `(.L_x_155) ;  /* 0x0000004400c08947 */ /* 0x004fea0003800000 */
.L_x_348:
[----:B------:R-:W-:Y:S01]  /*7050*/  ISETP.GE.AND P0, PT, R40, 0x1, PT ;  /* 0x000000012800780c */ /* 0x000fe20003f06270 */
[----:B------:R-:W4:Y:S01]  /*7060*/  LDS.128 R20, [R20+0x530] ;  /* 0x0005300014147984 */ /* 0x000f220000000c00 */
[----:B------:R-:W-:Y:S01]  /*7070*/  ISETP.NE.U32.AND P4, PT, RZ, UR4, PT ;  /* 0x00000004ff007c0c */ /* 0x000fe2000bf85070 */
[----:B--2---:R-:W-:Y:S01]  /*7080*/  VIADD R0, R0, 0x4b0 ;  /* 0x000004b000007836 */ /* 0x004fe20000000000 */
[----:B------:R-:W-:Y:S02]  /*7090*/  SHF.L.U32 R26, R30, 0x1f, RZ ;  /* 0x0000001f1e1a7819 */ /* 0x000fe400000006ff */
[----:B------:R-:W-:Y:S02]  /*70a0*/  ISETP.NE.AND.EX P4, PT, RZ, UR5, PT, P4 ;  /* 0x00000005ff007c0c */ /* 0x000fe4000bf85340 */
[----:B------:R-:W-:Y:S01]  /*70b0*/  PRMT R0, RZ, 0x654, R0 ;  /* 0x00000654ff007816 */ /* 0x000fe20000000000 */
[----:B------:R-:W-:Y:S01]  /*70c0*/  @!PT LDS RZ, [RZ] ;  /* 0x00000000fffff984 */ /* 0x000fe20000000800 */
[----:B------:R-:W-:Y:S01]  /*70d0*/  @!PT LDS RZ, [RZ] ;  /* 0x00000000fffff984 */ /* 0x000fe20000000800 */
[----:B------:R-:W-:Y:S01]  /*70e0*/  @!PT LDS RZ, [RZ] ;  /* 0x00000000fffff984 */ /* 0x000fe20000000800 */
[----:B------:R-:W-:Y:S01]  /*70f0*/  @!PT LDS RZ, [RZ] ;  /* 0x00000000fffff984 */ /* 0x000fe20000000800 */
[----:B------:R2:W-:Y:S06]  /*7100*/  MEMBAR.ALL.CTA ;  /* 0x0000000000007992 */ /* 0x0005ec0000008000 */
[----:B--2---:R-:W2:Y:S02]  /*7110*/  FENCE.VIEW.ASYNC.S ;  /* 0x00000000000073c6 */ /* 0x004ea40000000000 */
[----:B--2---:R2:W-:Y:S01]  /*7120*/  SYNCS.ARRIVE.TRANS64.RED.A1T0 RZ, [R0+URZ], RZ ;  /* 0x000000ff00ff79a7 */ /* 0x0045e200081004ff */
[----:B----4-:R-:W-:Y:S11]  /*7130*/  LOP3.LUT P3, RZ, R22, 0x1, RZ, 0xc0, !PT ;  /* 0x0000000116ff7812 */ /* 0x010ff6000786c0ff */
[----:B------:R-:W-:Y:S02]  /*7140*/  @!UPT UIADD3 URZ, UPT, UPT, URZ, URZ, URZ ;  /* 0x000000fffffff290 */ /* 0x000fe4000fffe0ff */
[----:B------:R-:W-:Y:S02]  /*7150*/  @P3 MOV R13, R20 ;  /* 0x00000014000d3202 */ /* 0x000fe40000000f00 */
[----:B------:R-:W-:Y:S01]  /*7160*/  @P3 LOP3.LUT R8, R21, 0xffff, RZ, 0xc0, !PT ;  /* 0x0000ffff15083812 */ /* 0x000fe200078ec0ff */
[----:B--2---:R-:W-:Y:S06]  /*7170*/  @!P0 BRA `(.L_x_156) ;  /* 0x0000000000a48947 */ /* 0x004fec0003800000 */
[----:B-1----:R-:W-:Y:S01]  /*7180*/  IMAD.HI.U32 R31, R24, R7, RZ ;  /* 0x00000007181f7227 */ /* 0x002fe200078e00ff */
[----:B------:R-:W-:Y:S02]  /*7190*/  ISETP.NE.AND P0, PT, R6, 0x1, PT ;  /* 0x000000010600780c */ /* 0x000fe40003f05270 */
[----:B------:R-:W-:Y:S01]  /*71a0*/  ISETP.NE.AND P2, PT, R40, 0x1, PT ;  /* 0x000000012800780c */ /* 0x000fe20003f45270 */
[----:B---3--:R-:W-:Y:S01]  /*71b0*/  IMAD.HI.U32 R34, R19, R16, RZ ;  /* 0x0000001013227227 */ /* 0x008fe200078e00ff */
[----:B------:R-:W-:Y:S02]  /*71c0*/  SHF.R.U32.HI R31, RZ, R18, R31 ;  /* 0x00000012ff1f7219 */ /* 0x000fe4000001161f */
[----:B------:R-:W-:Y:S01]  /*71d0*/  ISETP.NE.AND P5, PT, R2, 0x1, PT ;  /* 0x000000010200780c */ /* 0x000fe20003fa5270 */
[----:B------:R-:W-:Y:S01]  /*71e0*/  IMAD.HI.U32 R36, R13, R16, RZ ;  /* 0x000000100d247227 */ /* 0x000fe200078e00ff */
[----:B------:R-:W-:Y:S02]  /*71f0*/  SHF.R.U32.HI R34, RZ, R17, R34 ;  /* 0x00000011ff227219 */ /* 0x000fe40000011622 */
[----:B------:R-:W-:Y:S01]  /*7200*/  SEL R3, R24, R31, !P0 ;  /* 0x0000001f18037207 */ /* 0x000fe20004000000 */
[C---:B------:R-:W-:Y:S01]  /*7210*/  IMAD.HI.U32 R31, R8.reuse, R7, RZ ;  /* 0x00000007081f7227 */ /* 0x040fe200078e00ff */
[----:B------:R-:W-:Y:S02]  /*7220*/  SEL R11, R19, R34, !P5 ;  /* 0x00000022130b7207 */ /* 0x000fe40006800000 */
[----:B------:R-:W-:Y:S01]  /*7230*/  SHF.R.U32.HI R36, RZ, R17, R36 ;  /* 0x00000011ff247219 */ /* 0x000fe20000011624 */
[----:B------:R-:W-:Y:S01]  /*7240*/  IMAD.HI.U32 R38, R3, R4, RZ ;  /* 0x0000000403267227 */ /* 0x000fe200078e00ff */
[----:B------:R-:W-:Y:S03]  /*7250*/  SHF.R.U32.HI R31, RZ, R18, R31 ;  /* 0x00000012ff1f7219 */ /* 0x000fe6000001161f */
[----:B------:R-:W-:Y:S01]  /*7260*/  IMAD.HI.U32 R34, R11, R4, RZ ;  /* 0x000000040b227227 */ /* 0x000fe200078e00ff */
[----:B------:R-:W-:Y:S02]  /*7270*/  @P2 SHF.R.U32.HI R3, RZ, R5, R38 ;  /* 0x00000005ff032219 */ /* 0x000fe40000011626 */
[----:B------:R-:W-:Y:S02]  /*7280*/  SEL R9, R8, R31, !P0 ;  /* 0x0000001f08097207 */ /* 0x000fe40004000000 */
[----:B------:R-:W-:Y:S01]  /*7290*/  @P2 SHF.R.U32.HI R11, RZ, R5, R34 ;  /* 0x00000005ff0b2219 */ /* 0x000fe20000011622 */
[C---:B------:R-:W-:Y:S01]  /*72a0*/  IMAD R10, R40.reuse, R3, RZ ;  /* 0x00000003280a7224 */ /* 0x040fe200078e02ff */
[----:B------:R-:W-:Y:S01]  /*72b0*/  SEL R3, R13, R36, !P5 ;  /* 0x000000240d037207 */ /* 0x000fe20006800000 */
[C---:B------:R-:W-:Y:S03]  /*72c0*/  IMAD.HI.U32 R14, R9.reuse, R4, RZ ;  /* 0x00000004090e7227 */ /* 0x040fe600078e00ff */
[----:B------:R-:W-:Y:S01]  /*72d0*/  ISETP.GE.AND P0, PT, R9, R10, PT ;  /* 0x0000000a0900720c */ /* 0x000fe20003f06270 */
[C---:B------:R-:W-:Y:S01]  /*72e0*/  IMAD R12, R40.reuse, R11, RZ ;  /* 0x0000000b280c7224 */ /* 0x040fe200078e02ff */
[-C--:B------:R-:W-:Y:S04]  /*72f0*/  SHF.R.U32.HI R14, RZ, R5.reuse, R14 ;  /* 0x00000005ff0e7219 */ /* 0x080fe8000001160e */
[----:B------:R-:W-:Y:S02]  /*7300*/  ISETP.GE.OR P0, PT, R3, R12, P0 ;  /* 0x0000000c0300720c */ /* 0x000fe40000706670 */
[----:B------:R-:W-:Y:S05]  /*7310*/  SEL R15, R9, R14, !P2 ;  /* 0x0000000e090f7207 */ /* 0x000fea0005000000 */
[----:B------:R-:W-:Y:S04]  /*7320*/  IMAD.MOV R14, RZ, RZ, -R15 ;  /* 0x000000ffff0e7224 */ /* 0x000fe800078e0a0f */
[----:B------:R-:W-:Y:S02]  /*7330*/  IMAD R14, R40, R14, R9 ;  /* 0x0000000e280e7224 */ /* 0x000fe400078e0209 */
[C---:B------:R-:W-:Y:S05]  /*7340*/  @!P0 IMAD.HI.U32 R10, R3.reuse, R4, RZ ;  /* 0x00000004030a8227 */ /* 0x040fea00078e00ff */
[----:B------:R-:W-:Y:S04]  /*7350*/  @!P0 SHF.R.U32.HI R10, RZ, R5, R10 ;  /* 0x00000005ff0a8219 */ /* 0x000fe8000001160a */
[----:B------:R-:W-:Y:S01]  /*7360*/  @!P0 SEL R0, R3, R10, !P2 ;  /* 0x0000000a03008207 */ /* 0x000fe20005000000 */
[----:B------:R-:W-:Y:S03]  /*7370*/  IMAD.MOV R10, RZ, RZ, -R3 ;  /* 0x000000ffff0a7224 */ /* 0x000fe600078e0a03 */
[----:B------:R-:W-:Y:S01]  /*7380*/  @!P0 IADD3 R15, PT, PT, R15, -R0, RZ ;  /* 0x800000000f0f8210 */ /* 0x000fe20007ffe0ff */
[----:B------:R-:W-:Y:S01]  /*7390*/  @!P0 IMAD R0, R11, R14, R0 ;  /* 0x0000000e0b008224 */ /* 0x000fe200078e0200 */
[----:B------:R-:W-:Y:S01]  /*73a0*/  IADD3 R11, PT, PT, -R9, RZ, RZ ;  /* 0x000000ff090b7210 */ /* 0x000fe20007ffe1ff */
[----:B------:R-:W-:Y:S02]  /*73b0*/  IMAD R13, R2, R10, R13 ;  /* 0x0000000a020d7224 */ /* 0x000fe400078e020d */
[----:B------:R-:W-:Y:S02]  /*73c0*/  @!P0 IMAD R9, R15, R40, R3 ;  /* 0x000000280f098224 */ /* 0x000fe400078e0203 */
[----:B------:R-:W-:Y:S02]  /*73d0*/  @!P0 IMAD.MOV.U32 R3, RZ, RZ, R0 ;  /* 0x000000ffff038224 */ /* 0x000fe400078e0000 */
[----:B------:R-:W-:Y:S02]  /*73e0*/  IMAD R8, R6, R11, R8 ;  /* 0x0000000b06087224 */ /* 0x000fe400078e0208 */
[----:B------:R-:W-:Y:S02]  /*73f0*/  IMAD R13, R3, R2, R13 ;  /* 0x00000002030d7224 */ /* 0x000fe400078e020d */
[----:B------:R-:W-:Y:S02]  /*7400*/  IMAD R8, R9, R6, R8 ;  /* 0x0000000609087224 */ /* 0x000fe400078e0208 */
.L_x_156:
[----:B------:R-:W-:Y:S05]  /*7410*/  BRA.U UP1, `(.L_x_157) ;  /* 0x0000000101107547 */ /* 0x000fea000b800000 */
[----:B------:R-:W-:Y:S04]  /*7420*/  MOV R0, UR7 ;  /* 0x0000000700007c02 */ /* 0x000fe80008000f00 */
[----:B------:R-:W-:Y:S04]  /*7430*/  SHF.L.U32 R3, R0, 0x1f, RZ ;  /* 0x0000001f00037819 */ /* 0x000fe800000006ff */
[----:B------:R-:W2:Y:S02]  /*7440*/  SYNCS.PHASECHK.TRANS64.TRYWAIT P0, [UR6+0x498], R3 ;  /* 0x00049803ff0075a7 */ /* 0x000ea40008001106 */
[----:B--2---:R-:W-:Y:S05]  /*7450*/  @!P0 BRA `(.L_x_158) ;  /* 0x0000004000d08947 */ /* 0x004fea0003800000 */
.L_x_157:
[----:B------:R-:W-:Y:S05]  /*7460*/  BRA.U !UP3, `(.L_x_159) ;  /* 0x000000010b347547 */ /* 0x000fea000b800000 */
[----:B------:R-:W-:Y:S01]  /*7470*/  UPLOP3.LUT UP0, UPT, UPT, UPT, UP2, 0x80, 0x8 ;  /* 0x000000000008789c */ /* 0x000fe20003f0f020 */
[----:B--2---:R-:W-:Y:S02]  /*7480*/  HFMA2 R0, -RZ, RZ, 0, 5.9604644775390625e-08 ;  /* 0x00000001ff007431 */ /* 0x004fe400000001ff */
[----:B------:R-:W-:Y:S03]  /*7490*/  IMAD.MOV.U32 R95, RZ, RZ, 0x1 ;  /* 0x00000001ff5f7424 */ /* 0x000fe600078e00ff */
[----:B------:R-:W-:Y:S05]  /*74a0*/  PLOP3.LUT P0, PT, PT, PT, UP0, 0x80, 0x8 ;  /* 0x000000000008781c */ /* 0x000fea0003f0f008 */
[----:B------:R-:W2:Y:S01]  /*74b0*/  @UP0 LDCU.64 UR10, c[0x0][0x888] ;  /* 0x00011100ff0a07ac */ /* 0x000ea20008000a00 */
[----:B------:R-:W-:Y:S07]  /*74c0*/  @UP0 UIMAD UR8, UR36, UR4, URZ ;  /* 0x00000004240802a4 */ /* 0x000fee000f8e02ff */
[----:B------:R-:W-:Y:S01]  /*74d0*/  @!P0 PRMT R95, R0, 0x7610, R95 ;  /* 0x00007610005f8816 */ /* 0x000fe2000000005f */
[----:B--2---:R-:W-:Y:S03]  /*74e0*/  @UP0 UIMAD.WIDE UR10, UR8, 0x4, UR10 ;  /* 0x00000004080a08a5 */ /* 0x004fe6000f8e020a */
[----:B------:R-:W2:Y:S03]  /*74f0*/  @!UP0 LDCU UR8, c[0x0][0x880] ;  /* 0x00011000ff0887ac */ /* 0x000ea60008000800 */
[----:B------:R-:W-:Y:S01]  /*7500*/  IMAD.U32 R10, RZ, RZ, UR10 ;  /* 0x0000000aff0a7e24 */ /* 0x000fe2000f8e00ff */
[----:B------:R-:W-:Y:S05]  /*7510*/  MOV R11, UR11 ;  /* 0x0000000b000b7c02 */ /* 0x000fea0008000f00 */
[----:B-----5:R4:W5:Y:S02]  /*7520*/  @P0 LDG.E R49, desc[UR40][R10.64] ;  /* 0x000000280a310981 */ /* 0x020964000c1e1900 */
[----:B--2-4-:R-:W-:Y:S07]  /*7530*/  @!P0 IMAD.U32 R49, RZ, RZ, UR8 ;  /* 0x00000008ff318e24 */ /* 0x014fee000f8e00ff */
.L_x_159:
[----:B-----5:R-:W-:Y:S01]  /*7540*/  @!P4 FSETP.EQ.AND P5, PT, R49, RZ, PT ;  /* 0x000000ff3100c20b */ /* 0x020fe20003fa2000 */
[----:B------:R-:W-:Y:S01]  /*7550*/  @!UPT UIADD3 URZ, UPT, UPT, URZ, URZ, URZ ;  /* 0x000000fffffff290 */ /* 0x000fe2000fffe0ff */
[----:B------:R-:W-:Y:S11]  /*7560*/  @!P4 BRA `(.L_x_160) ;  /* 0x000000000014c947 */ /* 0x000ff60003800000 */
[----:B------:R-:W-:Y:S02]  /*7570*/  LOP3.LUT P0, RZ, R95, 0xff, RZ, 0xc0, !PT ;  /* 0x000000ff5fff7812 */ /* 0x000fe4000780c0ff */
[----:B------:R-:W-:Y:S04]  /*7580*/  PLOP3.LUT P5, PT, PT, PT, UP0, 0x80, 0x8 ;  /* 0x000000000008781c */ /* 0x000fe80003faf008 */
[----:B------:R-:W-:Y:S07]  /*7590*/  PLOP3.LUT P5, PT, P5, PT, PT, 0x8, 0x80 ;  /* 0x000000000080781c */ /* 0x000fee0002fae170 */
[----:B------:R-:W-:Y:S11]  /*75a0*/  @P0 FSETP.EQ.AND P5, PT, R49, RZ, PT ;  /* 0x000000ff3100020b */ /* 0x000ff60003fa2000 */
[----:B------:R-:W-:Y:S02]  /*75b0*/  @!UPT UIADD3 URZ, UPT, UPT, URZ, URZ, URZ ;  /* 0x000000fffffff290 */ /* 0x000fe4000fffe0ff */
.L_x_160:
[----:B------:R-:W4:Y:S01]  /*75c0*/  SYNCS.PHASECHK.TRANS64.TRYWAIT P4, [UR6+0x488], R26 ;  /* 0x0004881aff0075a7 */ /* 0x000f220008081106 */
[----:B------:R-:W-:Y:S01]  /*75d0*/  @P3 SHF.R.U32.HI R27, RZ, 0x10, R21 ;  /* 0x00000010ff1b3819 */ /* 0x000fe20000011615 */
[----:B------:R-:W-:Y:S01]  /*75e0*/  VIADD R29, R29, 0x1 ;  /* 0x000000011d1d7836 */ /* 0x000fe20000000000 */
[----:B------:R-:W5:Y:S08]  /*75f0*/  LDC.64 R14, c[0x0][0xb10] ;  /* 0x0002c400ff0e7b82 */ /* 0x000f700000000a00 */
[----:B------:R-:W1:Y:S08]  /*7600*/  LDC.64 R10, c[0x0][0xb18] ;  /* 0x0002c600ff0a7b82 */ /* 0x000e700000000a00 */
[----:B--2---:R-:W2:Y:S08]  /*7610*/  @!P1 LDC R0, c[0x0][0xb20] ;  /* 0x0002c800ff009b82 */ /* 0x004eb00000000800 */
[----:B------:R-:W3:Y:S01]  /*7620*/  @!P1 LDC R3, c[0x0][0xb0c] ;  /* 0x0002c300ff039b82 */ /* 0x000ee20000000800 */
[----:B-----5:R-:W-:Y:S05]  /*7630*/  @!P1 IMAD.HI.U32 R14, R13, R14, RZ ;  /* 0x0000000e0d0e9227 */ /* 0x020fea00078e00ff */
[----:B------:R-:W-:Y:S01]  /*7640*/  @!P1 SHF.R.U32.HI R14, RZ, R15, R14 ;  /* 0x0000000fff0e9219 */ /* 0x000fe2000001160e */
[----:B-1----:R-:W-:Y:S01]  /*7650*/  @!P1 IMAD.HI.U32 R11, R8, R11, RZ ;  /* 0x0000000b080b9227 */ /* 0x002fe200078e00ff */
[----:B------:R-:W-:Y:S04]  /*7660*/  @!P1 ISETP.NE.AND P0, PT, R10, 0x1, PT ;  /* 0x000000010a00980c */ /* 0x000fe80003f05270 */
[----:B--2---:R-:W-:Y:S02]  /*7670*/  @!P1 SHF.R.U32.HI R9, RZ, R0, R11 ;  /* 0x00000000ff099219 */ /* 0x004fe4000001160b */
[----:B---3--:R-:W-:Y:S02]  /*7680*/  @!P1 ISETP.NE.AND P2, PT, R3, 0x1, PT ;  /* 0x000000010300980c */ /* 0x008fe40003f45270 */
[----:B------:R-:W-:Y:S02]  /*7690*/  @!P1 SEL R9, R8, R9, !P0 ;  /* 0x0000000908099207 */ /* 0x000fe40004000000 */
[----:B------:R-:W-:Y:S02]  /*76a0*/  ELECT P0, URZ, PT ;  /* 0x0000000000ff782f */ /* 0x000fe40003800000 */
[----:B------:R-:W-:Y:S05]  /*76b0*/  @!P1 SEL R14, R13, R14, !P2 ;  /* 0x0000000e0d0e9207 */ /* 0x000fea0005000000 */
[----:B------:R-:W-:Y:S02]  /*76c0*/  @!P1 IMAD.IADD R0, R9, 0x1, -R14 ;  /* 0x0000000109009824 */ /* 0x000fe400078e0a0e */
[----:B------:R-:W-:Y:S02]  /*76d0*/  @!P1 IMAD.IADD R9, R14, 0x1, -R9 ;  /* 0x000000010e099824 */ /* 0x000fe400078e0a09 */
[----:B------:R-:W-:Y:S02]  /*76e0*/  @!P1 IMAD R13, R0, R3, R13 ;  /* 0x00000003000d9224 */ /* 0x000fe400078e020d */
[----:B------:R-:W-:Y:S01]  /*76f0*/  @!P1 IMAD R8, R9, R10, R8 ;  /* 0x0000000a09089224 */ /* 0x000fe200078e0208 */
[----:B----4-:R-:W-:Y:S06]  /*7700*/  @!P4 BRA `(.L_x_161) ;  /* 0x00000040003cc947 */ /* 0x010fec0003800000 */
.L_x_351:
[----:B------:R-:W-:Y:S01]  /*7710*/  PLOP3.LUT P5, PT, P5, P0, PT, 0xf2, 0x2f ;  /* 0x00000000002f781c */ /* 0x000fe20002fa1e72 */
[----:B------:R-:W-:Y:S01]  /*7720*/  UMOV UR14, 0x0 ;  /* 0x00000000000e7882 */ /* 0x000fe20000000000 */
[----:B------:R-:W-:Y:S01]  /*7730*/  LOP3.LUT R30, R30, 0x1, RZ, 0x3c, !PT ;  /* 0x000000011e1e7812 */ /* 0x000fe200078e3cff */
[----:B------:R-:W-:Y:S01]  /*7740*/  UMOV UR15, 0x10000000 ;  /* 0x10000000000f7882 */ /* 0x000fe20000000000 */
[----:B------:R-:W-:Y:S01]  /*7750*/  UMOV UR12, UR36 ;  /* 0x00000024000c7c82 */ /* 0x000fe20008000000 */
[----:B------:R-:W-:Y:S08]  /*7760*/  @P3 R2UR UR36, R27 ;  /* 0x000000001b2432ca */ /* 0x000ff000000e0000 */
[----:B-1----:R-:W-:Y:S01]  /*7770*/  @!P5 IADD3 R3, P0, PT, R32, 0x580, RZ ;  /* 0x000005802003d810 */ /* 0x002fe20007f1e0ff */
[----:B------:R-:W-:Y:S01]  /*7780*/  @!P5 IMAD.SHL.U32 R94, R94, 0x40, RZ ;  /* 0x000000405e5ed824 */ /* 0x000fe200078e00ff */
[----:B------:R-:W-:Y:S01]  /*7790*/  VOTEU.ALL UP1, P5 ;  /* 0x0000000000ff7886 */ /* 0x000fe20002820000 */
[----:B------:R-:W-:Y:S01]  /*77a0*/  @!P5 IMAD.SHL.U32 R93, R93, 0x40, RZ ;  /* 0x000000405d5dd824 */ /* 0x000fe200078e00ff */
[----:B------:R-:W-:Y:S01]  /*77b0*/  @!P5 R2UR UR9, R3 ;  /* 0x000000000309d2ca */ /* 0x000fe200000e0000 */
[----:B------:R-:W-:Y:S01]  /*77c0*/  @!P5 IMAD.X R0, RZ, RZ, R33, P0 ;  /* 0x000000ffff00d224 */ /* 0x000fe200000e0621 */
[----:B------:R-:W-:Y:S01]  /*77d0*/  @!P5 R2UR UR10, R94 ;  /* 0x000000005e0ad2ca */ /* 0x000fe200000e0000 */
[----:B------:R-:W-:Y:S01]  /*77e0*/  IMAD.IADD R94, R8, 0x1, R81 ;  /* 0x00000001085e7824 */ /* 0x000fe200078e0251 */
[----:B------:R-:W-:Y:S01]  /*77f0*/  @!P5 R2UR UR11, R93 ;  /* 0x000000005d0bd2ca */ /* 0x000fe200000e0000 */
[----:B------:R-:W-:Y:S01]  /*7800*/  IMAD.IADD R93, R13, 0x1, R92 ;  /* 0x000000010d5d7824 */ /* 0x000fe200078e025c */
[----:B------:R-:W-:Y:S02]  /*7810*/  @!P5 R2UR UR8, R0 ;  /* 0x000000000008d2ca */ /* 0x000fe400000e0000 */
[C---:B------:R-:W-:Y:S04]  /*7820*/  ISETP.NE.AND P0, PT, R29.reuse, 0x2, PT ;  /* 0x000000021d00780c */ /* 0x040fe80003f05270 */
[----:B------:R-:W-:Y:S01]  /*7830*/  SEL R3, RZ, 0x1, P0 ;  /* 0x00000001ff037807 */ /* 0x000fe20000000000 */
[----:B------:R-:W-:Y:S01]  /*7840*/  IMAD.U32 R10, RZ, RZ, UR9 ;  /* 0x00000009ff0a7e24 */ /* 0x000fe2000f8e00ff */
[----:B------:R-:W-:Y:S01]  /*7850*/  @!UP1 UIADD3 UR9, UPT, UPT, UR6, 0x480, URZ ;  /* 0x0000048006099890 */ /* 0x000fe2000fffe0ff */
[----:B------:R-:W-:Y:S02]  /*7860*/  SEL R29, R29, RZ, P0 ;  /* 0x000000ff1d1d7207 */ /* 0x000fe40000000000 */
[----:B------:R-:W-:Y:S02]  /*7870*/  LOP3.LUT R28, R28, R3, RZ, 0x3c, !PT ;  /* 0x000000031c1c7212 */ /* 0x000fe400078e3cff */
[----:B------:R-:W-:Y:S01]  /*7880*/  IMAD.U32 R11, RZ, RZ, UR8 ;  /* 0x00000008ff0b7e24 */ /* 0x000fe2000f8e00ff */
[----:B------:R-:W-:Y:S01]  /*7890*/  @!P5 R2UR UR16, R10 ;  /* 0x000000000a10d2ca */ /* 0x000fe200000e0000 */
[----:B------:R-:W-:Y:S01]  /*78a0*/  @!UP1 UIADD3 UR8, UPT, UPT, UR6, 0x600, URZ ;  /* 0x0000060006089890 */ /* 0x000fe2000fffe0ff */
[----:B------:R-:W-:Y:S02]  /*78b0*/  VOTEU.ALL UP1, P5 ;  /* 0x0000000000ff7886 */ /* 0x000fe40002820000 */
[----:B------:R-:W-:Y:S11]  /*78c0*/  @!P5 R2UR UR17, R11 ;  /* 0x000000000b11d2ca */ /* 0x000ff600000e0000 */
[----:B------:R-:W-:Y:S02]  /*78d0*/  @!UPT UIADD3 URZ, UPT, UPT, URZ, URZ, URZ ;  /* 0x000000fffffff290 */ /* 0x000fe4000fffe0ff */
[----:B------:R2:W-:Y:S01]  /*78e0*/  @!UP1 UTMALDG.3D [UR8], [UR16], desc[UR14] ;  /* 0x00000e08100095b4 */ /* 0x0005e20008011000 */
[----:B------:R2:W-:Y:S01]  /*78f0*/  @!P5 SYNCS.ARRIVE.TRANS64.RED.A0TR RZ, [UR6+0x480], R25 ;  /* 0x00048019ffffd9a7 */ /* 0x0005e20008300406 */
[----:B------:R-:W-:Y:S01]  /*7900*/  UPLOP3.LUT UP1, UPT, UPT, UPT, UPT, 0x80, 0x8 ;  /* 0x000000000008789c */ /* 0x000fe20003f2f070 */
[----:B------:R-:W-:Y:S01]  /*7910*/  SYNCS.ARRIVE.TRANS64.RED.A1T0 RZ, [UR37], RZ ;  /* 0x000000ffffff79a7 */ /* 0x000fe20008100425 */
[----:B------:R-:W-:Y:S09]  /*7920*/  @P3 BRA `(.L_x_162) ;  /* 0xfffffff400b43947 */ /* 0x000ff2000383ffff */
[----:B------:R-:W-:Y:S07]  /*7930*/  MOV R0, UR6 ;  /* 0x0000000600007c02 */ /* 0x000fee0008000f00 */
.L_x_163:
[----:B-1----:R-:W-:-:S04]  /*7940*/  SHF.L.U32 R3, R30, 0x1f, RZ ;  /* 0x0000001f1e037819 */ /* 0x002fc800000006ff */
[----:B------:R1:W3:Y:S03]  /*7950*/  SYNCS.PHASECHK.TRANS64.TRYWAIT P0, [R0+URZ+0x488], R3 ;  /* 0x00048803000075a7 */ /* 0x0002e600080011ff */
[----:B---3--:R-:W-:Y:S05]  /*7960*/  @!P0 NANOSLEEP.SYNCS 0x989680 ;  /* 0x009896800000895d */ /* 0x008fea0003900000 */
[----:B------:R-:W3:Y:S02]  /*7970*/  @!P0 SYNCS.PHASECHK.TRANS64 P0, [R0+URZ+0x488], R3 ;  /* 0x00048803000085a7 */ /* 0x000ee400080010ff */
[----:B--23--:R-:W-:Y:S05]  /*7980*/  @P0 EXIT ;  /* 0x000000000000094d */ /* 0x00cfea0003800000 */
[----:B------:R-:W-:Y:S05]  /*7990*/  BRA `(.L_x_163) ;  /* 0xfffffffc00e87947 */ /* 0x000fea000383ffff */
.L_x_154:
[----:B------:R-:W-:-:S06]  /*79a0*/  UISETP.GE.AND UP1, UPT, UR10, 0x4, UPT ;  /* 0x000000040a00788c */ /* 0x000fcc000bf26270 */
[----:B------:R-:W-:-:S13]  /*79b0*/  PLOP3.LUT P0, PT, PT, PT, UP1, 0x80, 0x8 ;  /* 0x000000000008781c */ /* 0x000fda0003f0f018 */
[----:B------:R-:W-:Y:S05]  /*79c0*/  @!P0 EXIT ;  /* 0x000000000000894d */ /* 0x000fea0003800000 */
[----:B------:R-:W-:Y:S01]  /*79d0*/  BAR.SYNC.DEFER_BLOCKING 0x6, 0xa0 ;  /* 0x0182800000007b1d */ /* 0x000fe20000010000 */
[C---:B------:R-:W-:Y:S01]  /*79e0*/  IMAD.SHL.U32 R4, R103.reuse, 0x40, RZ ;  /* 0x0000004067047824 */ /* 0x040fe200078e00ff */
[----:B------:R-:W-:Y:S01]  /*79f0*/  SHF.R.U32.HI R3, RZ, 0x1, R103 ;  /* 0x00000001ff037819 */ /* 0x000fe20000011667 */
[----:B------:R-:W-:Y:S01]  /*7a00*/  IMAD.SHL.U32 R105, R106, 0x800, RZ ;  /* 0x000008006a697824 */ /* 0x000fe200078e00ff */
[----:B------:R-:W-:Y:S01]  /*7a10*/  CS2R R108, SRZ ;  /* 0x00000000006c7805 */ /* 0x000fe2000001ff00 */
[C---:B------:R-:W-:Y:S01]  /*7a20*/  IMAD.U32 R47, R103.reuse, 0x10000, RZ ;  /* 0x00010000672f7824 */ /* 0x040fe200078e00ff */
[----:B------:R-:W-:Y:S01]  /*7a30*/  UMOV UR43, 0x400 ;  /* 0x00000400002b7882 */ /* 0x000fe20000000000 */
[C---:B------:R-:W-:Y:S01]  /*7a40*/  LOP3.LUT R2, R4.reuse, 0x180, RZ, 0xc0, !PT ;  /* 0x0000018004027812 */ /* 0x040fe200078ec0ff */
[----:B------:R-:W-:Y:S01]  /*7a50*/  ULEA UR43, UR37, UR43, 0x18 ;  /* 0x0000002b252b7291 */ /* 0x000fe2000f8ec0ff */
[----:B------:R-:W1:Y:S01]  /*7a60*/  LDC R101, c[0x0][0x370] ;  /* 0x0000dc00ff657b82 */ /* 0x000e620000000800 */
[----:B------:R-:W-:Y:S01]  /*7a70*/  LOP3.LUT R4, R4, 0x640, RZ, 0xc0, !PT ;  /* 0x0000064004047812 */ /* 0x000fe200078ec0ff */
[----:B------:R-:W-:Y:S01]  /*7a80*/  IMAD.MOV.U32 R44, RZ, RZ, RZ ;  /* 0x000000ffff2c7224 */ /* 0x000fe200078e00ff */
[----:B------:R-:W-:Y:S01]  /*7a90*/  LOP3.LUT R3, R2, 0x20, R3, 0xf8, !PT ;  /* 0x0000002002037812 */ /* 0x000fe200078ef803 */
[----:B------:R-:W-:Y:S01]  /*7aa0*/  IMAD.SHL.U32 R2, R103, 0x8, RZ ;  /* 0x0000000867027824 */ /* 0x000fe200078e00ff */
[----:B------:R-:W-:Y:S01]  /*7ab0*/  LOP3.LUT R105, R4, 0x800, R105, 0xf8, !PT ;  /* 0x0000080004697812 */ /* 0x000fe200078ef869 */
[----:B------:R-:W-:Y:S01]  /*7ac0*/  UIADD3 UR4, UPT, UPT, UR43, 0x1600, URZ ;  /* 0x000016002b047890 */ /* 0x000fe2000fffe0ff */
[----:B------:R-:W-:Y:S01]  /*7ad0*/  IMAD.MOV.U32 R110, RZ, RZ, RZ ;  /* 0x000000ffff6e7224 */ /* 0x000fe200078e00ff */
[----:B------:R-:W2:Y:S01]  /*7ae0*/  LDC R42, c[0x0][0xb0c] ;  /* 0x0002c300ff2a7b82 */ /* 0x000ea20000000800 */
[----:B------:R-:W-:Y:S01]  /*7af0*/  LOP3.LUT R4, R3, 0x30, R2, 0x78, !PT ;  /* 0x0000003003047812 */ /* 0x000fe200078e7802 */
[----:B------:R-:W-:Y:S01]  /*7b00*/  IMAD.SHL.U32 R2, R106, 0x200000, RZ ;  /* 0x002000006a027824 */ /* 0x000fe200078e00ff */
[----:B------:R-:W3:Y:S01]  /*7b10*/  LDCU.64 UR46, c[0x0][0x348] ;  /* 0x00006900ff2e77ac */ /* 0x000ee20008000a00 */
[----:B------:R-:W-:Y:S01]  /*7b20*/  IMAD.SHL.U32 R3, R103, 0x10, RZ ;  /* 0x0000001067037824 */ /* 0x000fe200078e00ff */
[----:B------:R-:W-:Y:S01]  /*7b30*/  LOP3.LUT R105, R105, R4, RZ, 0xfc, !PT ;  /* 0x0000000469697212 */ /* 0x000fe200078efcff */
[----:B------:R-:W-:Y:S01]  /*7b40*/  IMAD.MOV.U32 R114, RZ, RZ, RZ ;  /* 0x000000ffff727224 */ /* 0x000fe200078e00ff */
[----:B------:R-:W4:Y:S01]  /*7b50*/  LDS R0, [UR43+0x550] ;  /* 0x0005502bff007984 */ /* 0x000f220008000800 */
[----:B------:R-:W1:Y:S01]  /*7b60*/  LDC R100, c[0x0][0xb20] ;  /* 0x0002c800ff647b82 */ /* 0x000e620000000800 */
[----:B------:R-:W-:Y:S01]  /*7b70*/  LOP3.LUT R2, R2, 0x200000, RZ, 0xc0, !PT ;  /* 0x0020000002027812 */ /* 0x000fe200078ec0ff */
[----:B------:R-:W-:Y:S01]  /*7b80*/  VIADD R104, R105, UR43 ;  /* 0x0000002b69687c36 */ /* 0x000fe20008000000 */
[----:B------:R-:W-:Y:S01]  /*7b90*/  LOP3.LUT R3, R3, 0x20, RZ, 0xc0, !PT ;  /* 0x0000002003037812 */ /* 0x000fe200078ec0ff */
[----:B------:R-:W-:Y:S01]  /*7ba0*/  IMAD.U32 R111, RZ, RZ, UR4 ;  /* 0x00000004ff6f7e24 */ /* 0x000fe2000f8e00ff */
[----:B------:R-:W-:Y:S01]  /*7bb0*/  LOP3.LUT R47, R2, 0x400000, R47, 0xf8, !PT ;  /* 0x00400000022f7812 */ /* 0x000fe200078ef82f */
[----:B------:R-:W1:Y:S01]  /*7bc0*/  LDCU.64 UR38, c[0x0][0x888] ;  /* 0x00011100ff2677ac */ /* 0x000e620008000a00 */
[----:B------:R-:W-:Y:S01]  /*7bd0*/  IADD3 R104, PT, PT, -R3, 0x600, R104 ;  /* 0x0000060003687810 */ /* 0x000fe20007ffe168 */
[----:B------:R-:W1:Y:S01]  /*7be0*/  LDC R41, c[0x0][0xb30] ;  /* 0x0002cc00ff297b82 */ /* 0x000e620000000800 */
[----:B------:R-:W-:-:S07]  /*7bf0*/  UIADD3 UR42, UPT, UPT, UR43, 0x600, URZ ;  /* 0x000006002b2a7890 */ /* 0x000fce000fffe0ff */
[----:B------:R-:W1:Y:S08]  /*7c00*/  LDC.64 R90, c[0x0][0xb10] ;  /* 0x0002c400ff5a7b82 */ /* 0x000e700000000a00 */
[----:B------:R-:W1:Y:S08]  /*7c10*/  LDC.64 R38, c[0x0][0xb18] ;  /* 0x0002c600ff267b82 */ /* 0x000e700000000a00 */
[----:B------:R-:W1:Y:S01]  /*7c20*/  LDC.64 R86, c[0x0][0x888] ;  /* 0x00022200ff567b82 */ /* 0x000e620000000a00 */
[----:B----4-:R-:W-:-:S07]  /*7c30*/  IMAD.IADD R47, R0, 0x1, R47 ;  /* 0x00000001002f7824 */ /* 0x010fce00078e022f */
[----:B------:R-:W4:Y:S08]  /*7c40*/  LDC.64 R36, c[0x0][0xb28] ;  /* 0x0002ca00ff247b82 */ /* 0x000f300000000a00 */
[----:B------:R-:W1:Y:S08]  /*7c50*/  LDC.64 R88, c[0x0][0x890] ;  /* 0x00022400ff587b82 */ /* 0x000e700000000a00 */
[----:B------:R-:W1:Y:S08]  /*7c60*/  LDC.64 R84, c[0x0][0x8b0] ;  /* 0x00022c00ff547b82 */ /* 0x000e700000000a00 */
[----:B------:R-:W1:Y:S08]  /*7c70*/  LDC.64 R82, c[0x0][0x8a8] ;  /* 0x00022a00ff527b82 */ /* 0x000e700000000a00 */
[----:B--23--:R-:W1:Y:S02]  /*7c80*/  LDC R102, c[0x0][0x374] ;  /* 0x0000dd00ff667b82 */ /* 0x00ce640000000800 */
.L_x_181:
[C---:B------:R-:W-:Y:S02]  /*7c90*/  LEA R0, R114.reuse, UR43, 0x3 ;  /* 0x0000002b72007c11 */ /* 0x040fe4000f8e18ff */
[----:B------:R-:W-:Y:S02]  /*7ca0*/  SHF.L.U32 R3, R109, 0x1f, RZ ;  /* 0x0000001f6d037819 */ /* 0x000fe400000006ff */
[----:B------:R-:W-:Y:S02]  /*7cb0*/  LEA R16, R114, UR43, 0x4 ;  /* 0x0000002b72107c11 */ /* 0x000fe4000f8e20ff */
[----:B--2---:R-:W2:Y:S02]  /*7cc0*/  SYNCS.PHASECHK.TRANS64.TRYWAIT P0, [R0+URZ+0x4a0], R3 ;  /* 0x0004a003000075a7 */ /* 0x004ea400080011ff */
[----:B--23--:R-:W-:Y:S05]  /*7cd0*/  @!P0 BRA `(.L_x_164) ;  /* 0x0000003800e08947 */ /* 0x00cfea0003800000 */
.L_x_352:
[----:B------:R-:W3:Y:S01]  /*7ce0*/  LDC.64 R12, c[0x0][0xb10] ;  /* 0x0002c400ff0c7b82 */ /* 0x000ee20000000a00 */
[----:B------:R-:W4:Y:S01]  /*7cf0*/  LDS.128 R16, [R16+0x530] ;  /* 0x0005300010107984 */ /* 0x000f220000000c00 */
[----:B-1----:R-:W-:Y:S01]  /*7d00*/  ISETP.NE.AND P1, PT, R41, 0x1, PT ;  /* 0x000000012900780c */ /* 0x002fe20003f25270 */
[----:B--2---:R-:W-:Y:S01]  /*7d10*/  VIADD R0, R0, 0x4b0 ;  /* 0x000004b000007836 */ /* 0x004fe20000000000 */
[----:B------:R-:W-:Y:S04]  /*7d20*/  ISETP.GE.AND P0, PT, R40, 0x1, PT ;  /* 0x000000012800780c */ /* 0x000fe80003f06270 */
[----:B------:R-:W1:Y:S01]  /*7d30*/  LDC.64 R10, c[0x0][0xb18] ;  /* 0x0002c600ff0a7b82 */ /* 0x000e620000000a00 */
[----:B------:R-:W-:Y:S01]  /*7d40*/  PRMT R0, RZ, 0x654, R0 ;  /* 0x00000654ff007816 */ /* 0x000fe20000000000 */
[----:B------:R-:W-:Y:S01]  /*7d50*/  @!PT LDS RZ, [RZ] ;  /* 0x00000000fffff984 */ /* 0x000fe20000000800 */
[----:B------:R-:W-:Y:S01]  /*7d60*/  @!PT LDS RZ, [RZ] ;  /* 0x00000000fffff984 */ /* 0x000fe20000000800 */
[----:B------:R-:W-:Y:S01]  /*7d70*/  @!PT LDS RZ, [RZ] ;  /* 0x00000000fffff984 */ /* 0x000fe20000000800 */
[----:B------:R-:W-:Y:S01]  /*7d80*/  @!PT LDS RZ, [RZ] ;  /* 0x00000000fffff984 */ /* 0x000fe20000000800 */
[----:B------:R2:W-:Y:S06]  /*7d90*/  MEMBAR.ALL.CTA ;  /* 0x0000000000007992 */ /* 0x0005ec0000008000 */
[----:B--2---:R-:W2:Y:S01]  /*7da0*/  FENCE.VIEW.ASYNC.S ;  /* 0x00000000000073c6 */ /* 0x004ea20000000000 */
[----:B------:R-:W1:Y:S08]  /*7db0*/  @!P1 LDC R14, c[0x0][0xb20] ;  /* 0x0002c800ff0e9b82 */ /* 0x000e700000000800 */
[----:B------:R-:W1:Y:S01]  /*7dc0*/  @!P1 LDC R9, c[0x0][0xb0c] ;  /* 0x0002c300ff099b82 */ /* 0x000e620000000800 */
[----:B--2---:R2:W-:Y:S01]  /*7dd0*/  SYNCS.ARRIVE.TRANS64.RED.A1T0 RZ, [R0+URZ], RZ ;  /* 0x000000ff00ff79a7 */ /* 0x0045e200081004ff */
[----:B----4-:R-:W-:Y:S04]  /*7de0*/  LOP3.LUT P4, RZ, R18, 0x1, RZ, 0xc0, !PT ;  /* 0x0000000112ff7812 */ /* 0x010fe8000788c0ff */
[----:B------:R-:W-:Y:S09]  /*7df0*/  P2R R112, PR, RZ, 0x10 ;  /* 0x00000010ff707803 */ /* 0x000ff20000000000 */
[----:B------:R-:W-:Y:S02]  /*7e00*/  @P4 MOV R45, R16 ;  /* 0x00000010002d4202 */ /* 0x000fe40000000f00 */
[----:B------:R-:W-:Y:S01]  /*7e10*/  @P4 LOP3.LUT R43, R17, 0xffff, RZ, 0xc0, !PT ;  /* 0x0000ffff112b4812 */ /* 0x000fe200078ec0ff */
[----:B--23--:R-:W-:Y:S06]  /*7e20*/  @!P0 BRA `(.L_x_165) ;  /* 0x0000000000a48947 */ /* 0x00cfec0003800000 */
[----:B------:R-:W-:Y:S01]  /*7e30*/  IMAD.HI.U32 R21, R102, R39, RZ ;  /* 0x0000002766157227 */ /* 0x000fe200078e00ff */
[----:B------:R-:W-:Y:S02]  /*7e40*/  ISETP.NE.AND P0, PT, R38, 0x1, PT ;  /* 0x000000012600780c */ /* 0x000fe40003f05270 */
[----:B------:R-:W-:Y:S01]  /*7e50*/  ISETP.NE.AND P2, PT, R40, 0x1, PT ;  /* 0x000000012800780c */ /* 0x000fe20003f45270 */
[----:B------:R-:W-:Y:S01]  /*7e60*/  IMAD.HI.U32 R20, R101, R90, RZ ;  /* 0x0000005a65147227 */ /* 0x000fe200078e00ff */
[----:B------:R-:W-:Y:S02]  /*7e70*/  SHF.R.U32.HI R21, RZ, R100, R21 ;  /* 0x00000064ff157219 */ /* 0x000fe40000011615 */
[----:B------:R-:W-:Y:S01]  /*7e80*/  ISETP.NE.AND P3, PT, R42, 0x1, PT ;  /* 0x000000012a00780c */ /* 0x000fe20003f65270 */
[----:B------:R-:W-:Y:S01]  /*7e90*/  IMAD.HI.U32 R24, R45, R90, RZ ;  /* 0x0000005a2d187227 */ /* 0x000fe200078e00ff */
[----:B------:R-:W-:Y:S02]  /*7ea0*/  SHF.R.U32.HI R20, RZ, R91, R20 ;  /* 0x0000005bff147219 */ /* 0x000fe40000011614 */
[----:B------:R-:W-:Y:S01]  /*7eb0*/  SEL R3, R102, R21, !P0 ;  /* 0x0000001566037207 */ /* 0x000fe20004000000 */
[----:B------:R-:W-:Y:S01]  /*7ec0*/  IMAD.HI.U32 R21, R43, R39, RZ ;  /* 0x000000272b157227 */ /* 0x000fe200078e00ff */
[----:B------:R-:W-:Y:S02]  /*7ed0*/  SEL R7, R101, R20, !P3 ;  /* 0x0000001465077207 */ /* 0x000fe40005800000 */
[----:B------:R-:W-:Y:S01]  /*7ee0*/  SHF.R.U32.HI R24, RZ, R91, R24 ;  /* 0x0000005bff187219 */ /* 0x000fe20000011618 */
[-C--:B------:R-:W-:Y:S04]  /*7ef0*/  IMAD.HI.U32 R20, R3, R36.reuse, RZ ;  /* 0x0000002403147227 */ /* 0x080fe800078e00ff */
[----:B------:R-:W-:Y:S01]  /*7f00*/  IMAD.HI.U32 R22, R7, R36, RZ ;  /* 0x0000002407167227 */ /* 0x000fe200078e00ff */
[-C--:B------:R-:W-:Y:S02]  /*7f10*/  @P2 SHF.R.U32.HI R3, RZ, R37.reuse, R20 ;  /* 0x00000025ff032219 */ /* 0x080fe40000011614 */
[----:B------:R-:W-:Y:S02]  /*7f20*/  SHF.R.U32.HI R20, RZ, R100, R21 ;  /* 0x00000064ff147219 */ /* 0x000fe40000011615 */
[----:B------:R-:W-:Y:S01]  /*7f30*/  @P2 SHF.R.U32.HI R7, RZ, R37, R22 ;  /* 0x00000025ff072219 */ /* 0x000fe20000011616 */
[C---:B------:R-:W-:Y:S01]  /*7f40*/  IMAD R2, R40.reuse, R3, RZ ;  /* 0x0000000328027224 */ /* 0x040fe200078e02ff */
[----:B------:R-:W-:Y:S02]  /*7f50*/  SEL R5, R43, R20, !P0 ;  /* 0x000000142b057207 */ /* 0x000fe40004000000 */
[----:B------:R-:W-:Y:S01]  /*7f60*/  SEL R3, R45, R24, !P3 ;  /* 0x000000182d037207 */ /* 0x000fe20005800000 */
[----:B------:R-:W-:Y:S01]  /*7f70*/  IMAD R4, R40, R7, RZ ;  /* 0x0000000728047224 */ /* 0x000fe200078e02ff */
[C---:B------:R-:W-:Y:S01]  /*7f80*/  ISETP.GE.AND P0, PT, R5.reuse, R2, PT ;  /* 0x000000020500720c */ /* 0x040fe20003f06270 */
[----:B------:R-:W-:Y:S03]  /*7f90*/  IMAD.HI.U32 R6, R5, R36, RZ ;  /* 0x0000002405067227 */ /* 0x000fe600078e00ff */
[----:B------:R-:W-:Y:S01]  /*7fa0*/  ISETP.GE.OR P0, PT, R3, R4, P0 ;  /* 0x000000040300720c */ /* 0x000fe20000706670 */
[----:B------:R-:W-:Y:S01]  /*7fb0*/  IMAD.MOV R4, RZ, RZ, -R3 ;  /* 0x000000ffff047224 */ /* 0x000fe200078e0a03 */
[-C--:B------:R-:W-:Y:S03]  /*7fc0*/  SHF.R.U32.HI R6, RZ, R37.reuse, R6 ;  /* 0x00000025ff067219 */ /* 0x080fe60000011606 */
[----:B------:R-:W-:Y:S01]  /*7fd0*/  IMAD R45, R42, R4, R45 ;  /* 0x000000042a2d7224 */ /* 0x000fe200078e022d */
[----:B------:R-:W-:Y:S05]  /*7fe0*/  SEL R15, R5, R6, !P2 ;  /* 0x00000006050f7207 */ /* 0x000fea0005000000 */
[----:B------:R-:W-:Y:S02]  /*7ff0*/  IMAD.MOV R6, RZ, RZ, -R15 ;  /* 0x000000ffff067224 */ /* 0x000fe400078e0a0f */
[C---:B------:R-:W-:Y:S04]  /*8000*/  @!P0 IMAD.HI.U32 R2, R3.reuse, R36, RZ ;  /* 0x0000002403028227 */ /* 0x040fe800078e00ff */
[----:B------:R-:W-:Y:S01]  /*8010*/  IMAD R6, R40, R6, R5 ;  /* 0x0000000628067224 */ /* 0x000fe200078e0205 */
[----:B------:R-:W-:Y:S04]  /*8020*/  @!P0 SHF.R.U32.HI R2, RZ, R37, R2 ;  /* 0x00000025ff028219 */ /* 0x000fe80000011602 */
[----:B------:R-:W-:Y:S02]  /*8030*/  @!P0 SEL R0, R3, R2, !P2 ;  /* 0x0000000203008207 */ /* 0x000fe40005000000 */
[----:B------:R-:W-:Y:S02]  /*8040*/  IADD3 R2, PT, PT, -R5, RZ, RZ ;  /* 0x000000ff05027210 */ /* 0x000fe40007ffe1ff */
[----:B------:R-:W-:Y:S01]  /*8050*/  @!P0 IADD3 R8, PT, PT, R15, -R0, RZ ;  /* 0x800000000f088210 */ /* 0x000fe20007ffe0ff */
[----:B------:R-:W-:Y:S02]  /*8060*/  @!P0 IMAD R0, R7, R6, R0 ;  /* 0x0000000607008224 */ /* 0x000fe400078e0200 */
[----:B------:R-:W-:Y:S02]  /*8070*/  IMAD R43, R38, R2, R43 ;  /* 0x00000002262b7224 */ /* 0x000fe400078e022b */
[----:B------:R-:W-:Y:S02]  /*8080*/  @!P0 IMAD R5, R8, R40, R3 ;  /* 0x0000002808058224 */ /* 0x000fe400078e0203 */
[----:B------:R-:W-:Y:S04]  /*8090*/  @!P0 IMAD.MOV.U32 R3, RZ, RZ, R0 ;  /* 0x000000ffff038224 */ /* 0x000fe800078e0000 */
[----:B------:R-:W-:Y:S02]  /*80a0*/  IMAD R45, R3, R42, R45 ;  /* 0x0000002a032d7224 */ /* 0x000fe400078e022d */
[----:B------:R-:W-:Y:S07]  /*80b0*/  IMAD R43, R5, R38, R43 ;  /* 0x00000026052b7224 */ /* 0x000fee00078e022b */
.L_x_165:
[----:B------:R-:W-:Y:S01]  /*80c0*/  @!P1 IMAD.HI.U32 R0, R45, R12, RZ ;  /* 0x0000000c2d009227 */ /* 0x000fe200078e00ff */
[----:B-1----:R-:W-:Y:S01]  /*80d0*/  @!P1 ISETP.NE.AND P0, PT, R10, 0x1, PT ;  /* 0x000000010a00980c */ /* 0x002fe20003f05270 */
[----:B------:R-:W-:Y:S01]  /*80e0*/  ULOP3.LUT UP0, URZ, UR42, 0x1b0, URZ, 0xc0, !UPT ;  /* 0x000001b02aff7892 */ /* 0x000fe2000f80c0ff */
[----:B------:R-:W-:Y:S01]  /*80f0*/  @!P1 ISETP.NE.AND P2, PT, R9, 0x1, PT ;  /* 0x000000010900980c */ /* 0x000fe20003f45270 */
[----:B------:R-:W-:Y:S01]  /*8100*/  @!P1 IMAD.HI.U32 R3, R43, R11, RZ ;  /* 0x0000000b2b039227 */ /* 0x000fe200078e00ff */
[----:B------:R-:W-:Y:S02]  /*8110*/  @!P1 SHF.R.U32.HI R0, RZ, R13, R0 ;  /* 0x0000000dff009219 */ /* 0x000fe40000011600 */
[----:B------:R-:W-:Y:S01]  /*8120*/  @P4 SHF.R.U32.HI R107, RZ, 0x10, R17 ;  /* 0x00000010ff6b4819 */ /* 0x000fe20000011611 */
[----:B------:R-:W-:Y:S01]  /*8130*/  VIADD R114, R114, 0x1 ;  /* 0x0000000172727836 */ /* 0x000fe20000000000 */
[----:B------:R-:W-:Y:S02]  /*8140*/  @!P1 SHF.R.U32.HI R2, RZ, R14, R3 ;  /* 0x0000000eff029219 */ /* 0x000fe40000011603 */
[----:B------:R-:W-:Y:S02]  /*8150*/  @!P1 SEL R3, R45, R0, !P2 ;  /* 0x000000002d039207 */ /* 0x000fe40005000000 */
[----:B------:R-:W-:Y:S05]  /*8160*/  @!P1 SEL R2, R43, R2, !P0 ;  /* 0x000000022b029207 */ /* 0x000fea0004000000 */
[----:B------:R-:W-:Y:S02]  /*8170*/  @!P1 IMAD.IADD R0, R2, 0x1, -R3 ;  /* 0x0000000102009824 */ /* 0x000fe400078e0a03 */
[----:B------:R-:W-:Y:S02]  /*8180*/  @!P1 IMAD.IADD R2, R3, 0x1, -R2 ;  /* 0x0000000103029824 */ /* 0x000fe400078e0a02 */
[----:B------:R-:W-:Y:S02]  /*8190*/  @!P1 IMAD R45, R0, R9, R45 ;  /* 0x00000009002d9224 */ /* 0x000fe400078e022d */
[----:B------:R-:W-:Y:S01]  /*81a0*/  @!P1 IMAD R43, R2, R10, R43 ;  /* 0x0000000a022b9224 */ /* 0x000fe200078e022b */
[----:B------:R-:W-:Y:S06]  /*81b0*/  BRA.U !UP0, `(.L_x_166) ;  /* 0x0000000108407547 */ /* 0x000fec000b800000 */
[----:B------:R-:W1:Y:S01]  /*81c0*/  LDCU.64 UR8, c[0x4][0x80] ;  /* 0x01001000ff0877ac */ /* 0x000e620008000a00 */
[----:B------:R-:W-:Y:S01]  /*81d0*/  MOV R3, 0x0 ;  /* 0x0000000000037802 */ /* 0x000fe20000000f00 */
[----:B------:R-:W-:Y:S02]  /*81e0*/  HFMA2 R12, -RZ, RZ, 0, 5.9604644775390625e-08 ;  /* 0x00000001ff0c7431 */ /* 0x000fe400000001ff */
[----:B------:R-:W-:Y:S02]  /*81f0*/  IMAD.MOV.U32 R8, RZ, RZ, 0x70 ;  /* 0x00000070ff087424 */ /* 0x000fe400078e00ff */
[----:B------:R-:W-:Y:S01]  /*8200*/  IMAD.MOV.U32 R13, RZ, RZ, RZ ;  /* 0x000000ffff0d7224 */ /* 0x000fe200078e00ff */
[----:B------:R-:W2:Y:S01]  /*8210*/  LDCU.64 UR6, c[0x4][0x88] ;  /* 0x01001100ff0677ac */ /* 0x000ea20008000a00 */
[----:B------:R-:W3:Y:S01]  /*8220*/  LDC.64 R2, c[0x4][R3] ;  /* 0x0100000003027b82 */ /* 0x000ee20000000a00 */
[----:B------:R-:W4:Y:S01]  /*8230*/  LDCU.64 UR4, c[0x4][0x8] ;  /* 0x01000100ff0477ac */ /* 0x000f220008000a00 */
[----:B-1----:R-:W-:Y:S01]  /*8240*/  MOV R5, UR9 ;  /* 0x0000000900057c02 */ /* 0x002fe20008000f00 */
[----:B------:R-:W-:Y:S01]  /*8250*/  IMAD.U32 R4, RZ, RZ, UR8 ;  /* 0x00000008ff047e24 */ /* 0x000fe2000f8e00ff */
[----:B--2---:R-:W-:Y:S01]  /*8260*/  MOV R7, UR7 ;  /* 0x0000000700077c02 */ /* 0x004fe20008000f00 */
[----:B------:R-:W-:Y:S01]  /*8270*/  IMAD.U32 R6, RZ, RZ, UR6 ;  /* 0x00000006ff067e24 */ /* 0x000fe2000f8e00ff */
[----:B----4-:R-:W-:Y:S01]  /*8280*/  MOV R11, UR5 ;  /* 0x00000005000b7c02 */ /* 0x010fe20008000f00 */
[----:B------:R-:W-:Y:S02]  /*8290*/  IMAD.U32 R10, RZ, RZ, UR4 ;  /* 0x00000004ff0a7e24 */ /* 0x000fe4000f8e00ff */
[----:B------:R-:W-:Y:S07]  /*82a0*/  LEPC R20, `(.L_x_166) ;  /* 0x000000001014794e */ /* 0x000fee0000000000 */
[----:B---3-5:R-:W-:Y:S05]  /*82b0*/  CALL.ABS.NOINC R2 ;  /* 0x0000000002007343 */ /* 0x028fea0003c00000 */
.L_x_166:
[----:B------:R-:W-:Y:S01]  /*82c0*/  LOP3.LUT P0, RZ, R111, 0x1b0, RZ, 0xc0, !PT ;  /* 0x000001b06fff7812 */ /* 0x000fe2000780c0ff */
[----:B------:R-:W-:Y:S11]  /*82d0*/  BSSY.RECONVERGENT B6, `(.L_x_167) ;  /* 0x0000013000067945 */ /* 0x000ff60003800200 */
[----:B------:R-:W-:Y:S01]  /*82e0*/  @!UPT UIADD3 URZ, UPT, UPT, URZ, URZ, URZ ;  /* 0x000000fffffff290 */ /* 0x000fe2000fffe0ff */
[----:B------:R-:W-:Y:S05]  /*82f0*/  @!P0 BRA `(.L_x_168) ;  /* 0x0000000000408947 */ /* 0x000fea0003800000 */
        /* <DEDUP_REMOVED lines=16> */
.L_x_168:
[----:B------:R-:W-:Y:S05]  /*8400*/  BSYNC.RECONVERGENT B6 ;  /* 0x0000000000067941 */ /* 0x000fea0003800200 */
.L_x_167:
[----:B------:R-:W-:Y:S01]  /*8410*/  ISETP.NE.U32.AND P3, PT, R88, RZ, PT ;  /* 0x000000ff5800720c */ /* 0x000fe20003f65070 */
[----:B------:R-:W-:Y:S01]  /*8420*/  UISETP.NE.AND UP1, UPT, UR44, URZ, UPT ;  /* 0x000000ff2c00728c */ /* 0x000fe2000bf25270 */
[----:B------:R-:W-:Y:S02]  /*8430*/  ISETP.NE.U32.AND P4, PT, R84, RZ, PT ;  /* 0x000000ff5400720c */ /* 0x000fe40003f85070 */
[----:B------:R-:W-:Y:S02]  /*8440*/  ISETP.NE.AND.EX P3, PT, R89, RZ, PT, P3 ;  /* 0x000000ff5900720c */ /* 0x000fe40003f65330 */
[----:B------:R-:W-:Y:S02]  /*8450*/  PLOP3.LUT P1, PT, PT, PT, PT, 0x8, 0x80 ;  /* 0x000000000080781c */ /* 0x000fe40003f2e170 */
[----:B------:R-:W-:Y:S02]  /*8460*/  PLOP3.LUT P0, PT, PT, PT, UP1, 0x80, 0x8 ;  /* 0x000000000008781c */ /* 0x000fe40003f0f018 */
[----:B------:R-:W-:Y:S02]  /*8470*/  ISETP.NE.AND.EX P4, PT, R85, RZ, PT, P4 ;  /* 0x000000ff5500720c */ /* 0x000fe40003f85340 */
[----:B------:R-:W1:Y:S09]  /*8480*/  @UP1 LDCU.64 UR4, c[0x0][0x888] ;  /* 0x00011100ff0417ac */ /* 0x000e720008000a00 */
[----:B------:R-:W-:Y:S01]  /*8490*/  @P0 PLOP3.LUT P1, PT, P3, PT, PT, 0x80, 0x8 ;  /* 0x000000000008081c */ /* 0x000fe20001f2f070 */
[----:B-1----:R-:W-:Y:S04]  /*84a0*/  @UP1 UISETP.NE.U32.AND UP0, UPT, UR4, URZ, UPT ;  /* 0x000000ff0400128c */ /* 0x002fe8000bf05070 */
[----:B------:R-:W-:Y:S04]  /*84b0*/  @UP1 UISETP.NE.AND.EX UP0, UPT, UR5, URZ, UPT, UP0 ;  /* 0x000000ff0500128c */ /* 0x000fe8000bf05300 */
[----:B------:R-:W-:Y:S01]  /*84c0*/  @UP1 USEL UR4, URZ, 0xffffffff, UP0 ;  /* 0xffffffffff041887 */ /* 0x000fe20008000000 */
[----:B------:R-:W-:Y:S11]  /*84d0*/  @!P3 BRA `(.L_x_169) ;  /* 0x00000000002cb947 */ /* 0x000ff60003800000 */
[----:B------:R-:W-:Y:S01]  /*84e0*/  ISETP.NE.U32.AND P2, PT, R86, RZ, PT ;  /* 0x000000ff5600720c */ /* 0x000fe20003f45070 */
[----:B------:R-:W-:Y:S03]  /*84f0*/  IMAD.MOV.U32 R95, RZ, RZ, 0x1 ;  /* 0x00000001ff5f7424 */ /* 0x000fe600078e00ff */
[----:B------:R-:W-:Y:S11]  /*8500*/  ISETP.NE.AND.EX P2, PT, R87, RZ, PT, P2 ;  /* 0x000000ff5700720c */ /* 0x000ff60003f45320 */
[----:B------:R-:W-:Y:S02]  /*8510*/  @!UPT UIADD3 URZ, UPT, UPT, URZ, URZ, URZ ;  /* 0x000000fffffff290 */ /* 0x000fe4000fffe0ff */
[----:B------:R-:W1:Y:S01]  /*8520*/  @P2 LDC.64 R2, c[0x0][0x888] ;  /* 0x00022200ff022b82 */ /* 0x000e620000000a00 */
[----:B------:R-:W-:Y:S04]  /*8530*/  @P2 IMAD R0, R88, UR36, RZ ;  /* 0x0000002458002c24 */ /* 0x000fe8000f8e02ff */
[----:B-1----:R-:W-:Y:S04]  /*8540*/  @P2 IMAD.WIDE R2, R0, 0x4, R2 ;  /* 0x0000000400022825 */ /* 0x002fe800078e0202 */
[----:B------:R-:W-:Y:S01]  /*8550*/  HFMA2 R0, -RZ, RZ, 0, 5.9604644775390625e-08 ;  /* 0x00000001ff007431 */ /* 0x000fe200000001ff */
[----:B-----5:R1:W5:Y:S04]  /*8560*/  @P2 LDG.E R49, desc[UR40][R2.64] ;  /* 0x0000002802312981 */ /* 0x020368000c1e1900 */
[----:B------:R-:W-:Y:S01]  /*8570*/  @!P2 PRMT R95, R0, 0x7610, R95 ;  /* 0x00007610005fa816 */ /* 0x000fe2000000005f */
[----:B-1----:R-:W2:Y:S06]  /*8580*/  @!P2 LDC R49, c[0x0][0x880] ;  /* 0x00022000ff31ab82 */ /* 0x002eac0000000800 */
.L_x_169:
[----:B------:R-:W-:Y:S05]  /*8590*/  @!P4 BRA `(.L_x_170) ;  /* 0x000000000020c947 */ /* 0x000fea0003800000 */
[----:B------:R-:W-:Y:S04]  /*85a0*/  ISETP.NE.U32.AND P2, PT, R82, RZ, PT ;  /* 0x000000ff5200720c */ /* 0x000fe80003f45070 */
[----:B------:R-:W-:Y:S11]  /*85b0*/  ISETP.NE.AND.EX P2, PT, R83, RZ, PT, P2 ;  /* 0x000000ff5300720c */ /* 0x000ff60003f45320 */
[----:B------:R-:W-:Y:S02]  /*85c0*/  @!UPT UIADD3 URZ, UPT, UPT, URZ, URZ, URZ ;  /* 0x000000fffffff290 */ /* 0x000fe4000fffe0ff */
[----:B------:R-:W1:Y:S01]  /*85d0*/  @P2 LDC.64 R2, c[0x0][0x8a8] ;  /* 0x00022a00ff022b82 */ /* 0x000e620000000a00 */
[----:B------:R-:W-:Y:S04]  /*85e0*/  @P2 IMAD R0, R84, UR36, RZ ;  /* 0x0000002454002c24 */ /* 0x000fe8000f8e02ff */
[----:B-1----:R-:W-:Y:S05]  /*85f0*/  @P2 IMAD.WIDE R2, R0, 0x4, R2 ;  /* 0x0000000400022825 */ /* 0x002fea00078e0202 */
[----:B-----5:R1:W5:Y:S02]  /*8600*/  @P2 LDG.E R46, desc[UR40][R2.64] ;  /* 0x00000028022e2981 */ /* 0x020364000c1e1900 */
[----:B-1----:R-:W3:Y:S02]  /*8610*/  @!P2 LDC R46, c[0x0][0x8a0] ;  /* 0x00022800ff2eab82 */ /* 0x002ee40000000800 */
.L_x_170:
[----:B--2--5:R-:W-:Y:S01]  /*8620*/  @P0 FSETP.NEU.AND P4, PT, R49, RZ, PT ;  /* 0x000000ff3100020b */ /* 0x024fe20003f8d000 */
[----:B------:R-:W-:Y:S01]  /*8630*/  IMAD.U32 R0, RZ, RZ, UR4 ;  /* 0x00000004ff007e24 */ /* 0x000fe2000f8e00ff */
[----:B------:R-:W-:Y:S01]  /*8640*/  @P0 LOP3.LUT P2, RZ, R95, 0xff, RZ, 0xc0, !PT ;  /* 0x000000ff5fff0812 */ /* 0x000fe2000784c0ff */
[----:B------:R-:W-:Y:S01]  /*8650*/  BSSY B1, `(.L_x_171) ;  /* 0x0000034000017945 */ /* 0x000fe20003800000 */
[----:B------:R-:W-:Y:S01]  /*8660*/  @P0 SEL R3, RZ, 0xffffffff, P4 ;  /* 0xffffffffff030807 */ /* 0x000fe20002000000 */
[C---:B------:R-:W-:Y:S01]  /*8670*/  IMAD R32, R44.reuse, 0x20, R47 ;  /* 0x000000202c207824 */ /* 0x040fe200078e022f */
[----:B------:R-:W-:Y:S02]  /*8680*/  LEA R113, R44, UR43, 0x3 ;  /* 0x0000002b2c717c11 */ /* 0x000fe4000f8e18ff */
[----:B------:R-:W-:Y:S02]  /*8690*/  CS2R R54, SRZ ;  /* 0x0000000000367805 */ /* 0x000fe4000001ff00 */
[----:B------:R-:W-:Y:S02]  /*86a0*/  @P1 SEL R3, R0, R3, !P2 ;  /* 0x0000000300031207 */ /* 0x000fe40005000000 */
[----:B------:R-:W-:Y:S02]  /*86b0*/  CS2R R52, SRZ ;  /* 0x0000000000347805 */ /* 0x000fe4000001ff00 */
[----:B------:R-:W-:Y:S02]  /*86c0*/  SHF.L.U32 R2, R110, 0x1f, RZ ;  /* 0x0000001f6e027819 */ /* 0x000fe400000006ff */
[----:B------:R-:W-:Y:S02]  /*86d0*/  CS2R R58, SRZ ;  /* 0x00000000003a7805 */ /* 0x000fe4000001ff00 */
[----:B------:R-:W-:Y:S02]  /*86e0*/  @P0 LOP3.LUT R3, R3, 0x1, RZ, 0xc0, !PT ;  /* 0x0000000103030812 */ /* 0x000fe400078ec0ff */
[----:B------:R-:W-:Y:S02]  /*86f0*/  CS2R R56, SRZ ;  /* 0x0000000000387805 */ /* 0x000fe4000001ff00 */
[----:B------:R-:W-:Y:S02]  /*8700*/  PLOP3.LUT P5, PT, PT, PT, PT, 0x8, 0x80 ;  /* 0x000000000080781c */ /* 0x000fe40003fae170 */
[----:B------:R-:W-:Y:S11]  /*8710*/  ISETP.NE.U32.OR P1, PT, R3, 0x1, !P0 ;  /* 0x000000010300780c */ /* 0x000ff60004725470 */
[----:B------:R-:W-:Y:S02]  /*8720*/  @!UPT UIADD3 URZ, UPT, UPT, URZ, URZ, URZ ;  /* 0x000000fffffff290 */ /* 0x000fe4000fffe0ff */
[----:B------:R-:W-:Y:S04]  /*8730*/  @P1 SHF.L.U32 R4, R108, 0x1f, RZ ;  /* 0x0000001f6c041819 */ /* 0x000fe800000006ff */
[----:B------:R-:W1:Y:S01]  /*8740*/  @P1 SYNCS.PHASECHK.TRANS64.TRYWAIT P0, [UR43+0x480], R4 ;  /* 0x00048004ff0015a7 */ /* 0x000e62000800112b */
[----:B------:R2:W4:Y:S01]  /*8750*/  SYNCS.PHASECHK.TRANS64.TRYWAIT P4, [R113+URZ+0x4c0], R2 ;  /* 0x0004c002710075a7 */ /* 0x00052200080811ff */
[----:B-1----:R-:W-:Y:S01]  /*8760*/  @P1 PLOP3.LUT P5, PT, P0, PT, PT, 0x8, 0x80 ;  /* 0x000000000080181c */ /* 0x002fe200007ae170 */
[----:B------:R-:W-:Y:S01]  /*8770*/  @!UPT UIADD3 URZ, UPT, UPT, URZ, URZ, URZ ;  /* 0x000000fffffff290 */ /* 0x000fe2000fffe0ff */
[----:B--2-4-:R-:W-:Y:S11]  /*8780*/  @!P1 BRA `(.L_x_172) ;  /* 0x0000000000809947 */ /* 0x014ff60003800000 */
[----:B------:R-:W-:Y:S01]  /*8790*/  ISETP.NE.U32.AND P0, PT, RZ, UR38, PT ;  /* 0x00000026ff007c0c */ /* 0x000fe2000bf05070 */
[----:B------:R-:W-:Y:S01]  /*87a0*/  BSSY B0, `(.L_x_173) ;  /* 0x0000012000007945 */ /* 0x000fe20003800000 */
[----:B------:R-:W-:Y:S02]  /*87b0*/  FSETP.NEU.AND P2, PT, R49, RZ, PT ;  /* 0x000000ff3100720b */ /* 0x000fe40003f4d000 */
[----:B------:R-:W-:Y:S02]  /*87c0*/  CS2R R58, SRZ ;  /* 0x00000000003a7805 */ /* 0x000fe4000001ff00 */
[----:B------:R-:W-:Y:S02]  /*87d0*/  ISETP.NE.AND.EX P0, PT, RZ, UR39, PT, P0 ;  /* 0x00000027ff007c0c */ /* 0x000fe4000bf05300 */
[----:B------:R-:W-:Y:S02]  /*87e0*/  CS2R R56, SRZ ;  /* 0x0000000000387805 */ /* 0x000fe4000001ff00 */
[----:B------:R-:W-:Y:S02]  /*87f0*/  LOP3.LUT P1, RZ, R95, 0xff, RZ, 0xc0, !PT ;  /* 0x000000ff5fff7812 */ /* 0x000fe4000782c0ff */
[----:B------:R-:W-:Y:S02]  /*8800*/  CS2R R54, SRZ ;  /* 0x0000000000367805 */ /* 0x000fe4000001ff00 */
[----:B------:R-:W-:Y:S02]  /*8810*/  SEL R0, RZ, 0xffffffff, P2 ;  /* 0xffffffffff007807 */ /* 0x000fe40001000000 */
[----:B------:R-:W-:Y:S02]  /*8820*/  CS2R R52, SRZ ;  /* 0x0000000000347805 */ /* 0x000fe4000001ff00 */
[----:B------:R-:W-:Y:S04]  /*8830*/  SEL R3, RZ, 0xffffffff, P0 ;  /* 0xffffffffff037807 */ /* 0x000fe80000000000 */
[----:B------:R-:W-:Y:S04]  /*8840*/  @P3 SEL R0, R3, R0, !P1 ;  /* 0x0000000003003207 */ /* 0x000fe80004800000 */
[----:B------:R-:W-:Y:S04]  /*8850*/  LOP3.LUT R0, R0, 0x1, RZ, 0xc0, !PT ;  /* 0x0000000100007812 */ /* 0x000fe800078ec0ff */
[----:B------:R-:W-:Y:S01]  /*8860*/  ISETP.NE.U32.AND P0, PT, R0, 0x1, PT ;  /* 0x000000010000780c */ /* 0x000fe20003f05070 */
[----:B------:R-:W-:Y:S01]  /*8870*/  @!UPT UIADD3 URZ, UPT, UPT, URZ, URZ, URZ ;  /* 0x000000fffffff290 */ /* 0x000fe2000fffe0ff */
[----:B------:R-:W-:Y:S11]  /*8880*/  @!P5 BRA `(.L_x_174) ;  /* 0x00000000000cd947 */ /* 0x000ff60003800000 */
[----:B------:R-:W-:Y:S04]  /*8890*/  SHF.L.U32 R3, R108, 0x1f, RZ ;  /* 0x0000001f6c037819 */ /* 0x000fe800000006ff */
[----:B------:R-:W1:Y:S02]  /*88a0*/  SYNCS.PHASECHK.TRANS64.TRYWAIT P1, [UR43+0x480], R3 ;  /* 0x00048003ff0075a7 */ /* 0x000e64000802112b */
[----:B-1----:R-:W-:Y:S05]  /*88b0*/  @!P1 BRA `(.L_x_175) ;  /* 0x0000002c00fc9947 */ /* 0x002fea0003800000 */
.L_x_174:
[----:B------:R-:W-:Y:S05]  /*88c0*/  BSYNC B0 ;  /* 0x0000000000007941 */ /* 0x000fea0003800000 */
.L_x_173:
[----:B------:R2:W4:Y:S01]  /*88d0*/  @P0 LDS.128 R56, [R105+UR43+0x600] ;  /* 0x0006002b69380984 */ /* 0x0005220008000c00 */
[----:B------:R-:W-:Y:S01]  /*88e0*/  UIADD3 UR4, UPT, UPT, UR43, 0x488, URZ ;  /* 0x000004882b047890 */ /* 0x000fe2000fffe0ff */
[----:B------:R-:W-:Y:S02]  /*88f0*/  LOP3.LUT R108, R108, 0x1, RZ, 0x3c, !PT ;  /* 0x000000016c6c7812 */ /* 0x000fe400078e3cff */
[----:B------:R2:W1:Y:S01]  /*8900*/  @P0 LDS.128 R52, [R104+0x10] ;  /* 0x0000100068340984 */ /* 0x0004620000000c00 */
[----:B------:R-:W-:Y:S01]  /*8910*/  UPRMT UR4, UR37, 0x654, UR4 ;  /* 0x0000065425047896 */ /* 0x000fe20008000004 */
[----:B------:R-:W-:Y:S01]  /*8920*/  @!PT LDS RZ, [RZ] ;  /* 0x00000000fffff984 */ /* 0x000fe20000000800 */
[----:B------:R-:W-:Y:S01]  /*8930*/  @!PT LDS RZ, [RZ] ;  /* 0x00000000fffff984 */ /* 0x000fe20000000800 */
[----:B------:R-:W-:Y:S01]  /*8940*/  @!PT LDS RZ, [RZ] ;  /* 0x00000000fffff984 */ /* 0x000fe20000000800 */
[----:B------:R-:W-:Y:S01]  /*8950*/  @!PT LDS RZ, [RZ] ;  /* 0x00000000fffff984 */ /* 0x000fe20000000800 */
[----:B------:R5:W-:Y:S06]  /*8960*/  MEMBAR.ALL.CTA ;  /* 0x0000000000007992 */ /* 0x000bec0000008000 */
[----:B-----5:R-:W5:Y:S02]  /*8970*/  FENCE.VIEW.ASYNC.S ;  /* 0x00000000000073c6 */ /* 0x020f640000000000 */
[----:B-----5:R-:W-:Y:S03]  /*8980*/  SYNCS.ARRIVE.TRANS64.RED.A1T0 RZ, [UR4], RZ ;  /* 0x000000ffffff79a7 */ /* 0x020fe60008100404 */
.L_x_172:
[----:B------:R-:W-:Y:S05]  /*8990*/  BSYNC B1 ;  /* 0x0000000000017941 */ /* 0x000fea0003800000 */
.L_x_171:
[----:B-1----:R-:W-:Y:S04]  /*89a0*/  SHF.R.U32.HI R3, RZ, 0x15, R32 ;  /* 0x00000015ff037819 */ /* 0x002fe80000011620 */
[----:B------:R-:W-:Y:S01]  /*89b0*/  LOP3.LUT P0, RZ, R3, 0x3, R106, 0x48, !PT ;  /* 0x0000000303ff7812 */ /* 0x000fe2000780486a */
[----:B------:R-:W-:Y:S01]  /*89c0*/  @!UPT UIADD3 URZ, UPT, UPT, URZ, URZ, URZ ;  /* 0x000000fffffff290 */ /* 0x000fe2000fffe0ff */
[----:B------:R-:W-:Y:S11]  /*89d0*/  @P4 BRA `(.L_x_176) ;  /* 0x0000000000084947 */ /* 0x000ff60003800000 */
[----:B------:R-:W1:Y:S02]  /*89e0*/  SYNCS.PHASECHK.TRANS64.TRYWAIT P1, [R113+URZ+0x4c0], R2 ;  /* 0x0004c002710075a7 */ /* 0x000e6400080211ff */
[----:B-1----:R-:W-:Y:S05]  /*89f0*/  @!P1 BRA `(.L_x_177) ;  /* 0x0000002c00c49947 */ /* 0x002fea0003800000 */
.L_x_176:
[----:B------:R-:W-:Y:S05]  /*8a00*/  @!P0 BRA `(.L_x_178) ;  /* 0x0000000000408947 */ /* 0x000fea0003800000 */
[----:B------:R-:W1:Y:S01]  /*8a10*/  LDCU.64 UR8, c[0x4][0x70] ;  /* 0x01000e00ff0877ac */ /* 0x000e620008000a00 */
[----:B------:R-:W-:Y:S01]  /*8a20*/  MOV R3, 0x0 ;  /* 0x0000000000037802 */ /* 0x000fe20000000f00 */
[----:B------:R-:W-:Y:S02]  /*8a30*/  HFMA2 R12, -RZ, RZ, 0, 5.9604644775390625e-08 ;  /* 0x00000001ff0c7431 */ /* 0x000fe400000001ff */
[----:B------:R-:W-:Y:S02]  /*8a40*/  IMAD.MOV.U32 R8, RZ, RZ, 0x192 ;  /* 0x00000192ff087424 */ /* 0x000fe400078e00ff */
[----:B------:R-:W-:Y:S01]  /*8a50*/  IMAD.MOV.U32 R13, RZ, RZ, RZ ;  /* 0x000000ffff0d7224 */ /* 0x000fe200078e00ff */
[----:B------:R-:W5:Y:S01]  /*8a60*/  LDCU.64 UR6, c[0x4][0x78] ;  /* 0x01000f00ff0677ac */ /* 0x000f620008000a00 */
[----:B------:R-:W2:Y:S01]  /*8a70*/  LDC.64 R2, c[0x4][R3] ;  /* 0x0100000003027b82 */ /* 0x000ea20000000a00 */
[----:B------:R-:W3:Y:S01]  /*8a80*/  LDCU.64 UR4, c[0x4][0x10] ;  /* 0x01000200ff0477ac */ /* 0x000ee20008000a00 */
[----:B-1----:R-:W-:Y:S01]  /*8a90*/  MOV R5, UR9 ;  /* 0x0000000900057c02 */ /* 0x002fe20008000f00 */
[----:B------:R-:W-:Y:S01]  /*8aa0*/  IMAD.U32 R4, RZ, RZ, UR8 ;  /* 0x00000008ff047e24 */ /* 0x000fe2000f8e00ff */
[----:B-----5:R-:W-:Y:S01]  /*8ab0*/  MOV R7, UR7 ;  /* 0x0000000700077c02 */ /* 0x020fe20008000f00 */
[----:B------:R-:W-:Y:S01]  /*8ac0*/  IMAD.U32 R6, RZ, RZ, UR6 ;  /* 0x00000006ff067e24 */ /* 0x000fe2000f8e00ff */
[----:B---3--:R-:W-:Y:S01]  /*8ad0*/  MOV R11, UR5 ;  /* 0x00000005000b7c02 */ /* 0x008fe20008000f00 */
[----:B------:R-:W-:Y:S02]  /*8ae0*/  IMAD.U32 R10, RZ, RZ, UR4 ;  /* 0x00000004ff0a7e24 */ /* 0x000fe4000f8e00ff */
[----:B------:R-:W-:Y:S07]  /*8af0*/  LEPC R20, `(.L_x_178) ;  /* 0x000000001014794e */ /* 0x000fee0000000000 */
[----:B--2-4-:R-:W-:Y:S05]  /*8b00*/  CALL.ABS.NOINC R2 ;  /* 0x0000000002007343 */ /* 0x014fea0003c00000 */
.L_x_178:
[----:B------:R-:W-:Y:S01]  /*8b10*/  LOP3.LUT P0, RZ, R103, 0x60, RZ, 0xc0, !PT ;  /* 0x0000006067ff7812 */ /* 0x000fe2000780c0ff */
[----:B------:R-:W-:Y:S05]  /*8b20*/  WARPSYNC.ALL ;  /* 0x0000000000007948 */ /* 0x000fea0003800000 */
[----:B------:R-:W-:Y:S01]  /*8b30*/  R2UR UR4, R32 ;  /* 0x00000000200472ca */ /* 0x000fe200000e0000 */
[----:B------:R-:W-:Y:S01]  /*8b40*/  BSSY.RECONVERGENT B0, `(.L_x_179) ;  /* 0x000009e000007945 */ /* 0x000fe20003800200 */
[-C--:B----4-:R-:W-:Y:S02]  /*8b50*/  F2FP.F16.E5M2.UNPACK_B R50, R56.reuse ;  /* 0x00000038ff32723e */ /* 0x090fe400020004ff */
[----:B------:R-:W-:Y:S02]  /*8b60*/  F2FP.F16.E5M2.UNPACK_B R63, R56.H1 ;  /* 0x00000038ff3f723e */ /* 0x000fe400030004ff */
[-C--:B------:R-:W-:Y:S01]  /*8b70*/  F2FP.F16.E5M2.UNPACK_B R56, R57.reuse ;  /* 0x00000039ff38723e */ /* 0x080fe200020004ff */
[--C-:B------:R-:W-:Y:S01]  /*8b80*/  HADD2.F32 R48, -RZ, R50.reuse.H0_H0 ;  /* 0x20000032ff307230 */ /* 0x100fe20000004100 */
[----:B------:R-:W-:Y:S01]  /*8b90*/  F2FP.F16.E5M2.UNPACK_B R57, R57.H1 ;  /* 0x00000039ff39723e */ /* 0x000fe200030004ff */
[----:B------:R-:W-:Y:S01]  /*8ba0*/  HADD2.F32 R50, -RZ, R50.H1_H1 ;  /* 0x30000032ff327230 */ /* 0x000fe20000004100 */
[-C--:B------:R-:W-:Y:S01]  /*8bb0*/  F2FP.F16.E5M2.UNPACK_B R66, R52.reuse ;  /* 0x00000034ff42723e */ /* 0x080fe200020004ff */
[--C-:B------:R-:W-:Y:S01]  /*8bc0*/  HADD2.F32 R51, -RZ, R63.reuse.H0_H0 ;  /* 0x2000003fff337230 */ /* 0x100fe20000004100 */
[----:B------:R-:W-:Y:S01]  /*8bd0*/  F2FP.F16.E5M2.UNPACK_B R68, R52.H1 ;  /* 0x00000034ff44723e */ /* 0x000fe200030004ff */
[----:B------:R-:W1:Y:S01]  /*8be0*/  LDTM.x32 R4, tmem[UR4] ;  /* 0x00000004000479ee */ /* 0x000e6200082c0000 */
[----:B------:R-:W-:Y:S01]  /*8bf0*/  NOP ;  /* 0x0000000000007918 */ /* 0x000fe20000000000 */
[----:B------:R-:W-:Y:S01]  /*8c00*/  IADD3 R113, PT, PT, R113, 0x4e0, RZ ;  /* 0x000004e071717810 */ /* 0x000fe20007ffe0ff */
[--C-:B------:R-:W-:Y:S01]  /*8c10*/  HADD2.F32 R65, -RZ, R66.reuse.H0_H0 ;  /* 0x20000042ff417230 */ /* 0x100fe20000004100 */
[----:B------:R-:W-:Y:S01]  /*8c20*/  F2FP.F16.E5M2.UNPACK_B R61, R58 ;  /* 0x0000003aff3d723e */ /* 0x000fe200020004ff */
[----:B------:R-:W-:Y:S01]  /*8c30*/  HADD2.F32 R66, -RZ, R66.H1_H1 ;  /* 0x30000042ff427230 */ /* 0x000fe20000004100 */
[----:B------:R-:W-:Y:S01]  /*8c40*/  LOP3.LUT R113, R113, 0xfefffff8, RZ, 0xc0, !PT ;  /* 0xfefffff871717812 */ /* 0x000fe200078ec0ff */
[----:B------:R-:W-:Y:S01]  /*8c50*/  HADD2.F32 R52, -RZ, R63.H1_H1 ;  /* 0x3000003fff347230 */ /* 0x000fe20000004100 */
[-C--:B------:R-:W-:Y:S01]  /*8c60*/  F2FP.F16.E5M2.UNPACK_B R70, R53.reuse ;  /* 0x00000035ff46723e */ /* 0x080fe200020004ff */
[----:B------:R-:W-:Y:S01]  /*8c70*/  HADD2.F32 R67, -RZ, R68.H0_H0 ;  /* 0x20000044ff437230 */ /* 0x000fe20000004100 */
[----:B-1----:R1:W-:Y:S01]  /*8c80*/  SYNCS.ARRIVE.TRANS64.RED.A1T0 RZ, [R113+URZ], RZ ;  /* 0x000000ff71ff79a7 */ /* 0x0023e200081004ff */
[----:B------:R-:W-:Y:S01]  /*8c90*/  F2FP.F16.E5M2.UNPACK_B R72, R53.H1 ;  /* 0x00000035ff48723e */ /* 0x000fe200030004ff */
[----:B------:R-:W-:Y:S01]  /*8ca0*/  HADD2.F32 R53, -RZ, R56.H0_H0 ;  /* 0x20000038ff357230 */ /* 0x000fe20000004100 */
[-C--:B------:R-:W-:Y:S01]  /*8cb0*/  F2FP.F16.E5M2.UNPACK_B R74, R54.reuse ;  /* 0x00000036ff4a723e */ /* 0x080fe200020004ff */
[----:B------:R-:W-:Y:S01]  /*8cc0*/  HADD2.F32 R69, -RZ, R70.H0_H0 ;  /* 0x20000046ff457230 */ /* 0x000fe20000004100 */
[----:B------:R-:W-:Y:S01]  /*8cd0*/  F2FP.F16.E5M2.UNPACK_B R76, R54.H1 ;  /* 0x00000036ff4c723e */ /* 0x000fe200030004ff */
[----:B------:R-:W-:Y:S01]  /*8ce0*/  HADD2.F32 R54, -RZ, R56.H1_H1 ;  /* 0x30000038ff367230 */ /* 0x000fe20000004100 */
[----:B------:R-:W-:Y:S01]  /*8cf0*/  F2FP.F16.E5M2.UNPACK_B R60, R58.H1 ;  /* 0x0000003aff3c723e */ /* 0x000fe200030004ff */
[----:B------:R-:W-:Y:S01]  /*8d00*/  HADD2.F32 R58, -RZ, R61.H1_H1 ;  /* 0x3000003dff3a7230 */ /* 0x000fe20000004100 */
[----:B------:R-:W-:Y:S01]  /*8d10*/  F2FP.F16.E5M2.UNPACK_B R78, R55 ;  /* 0x00000037ff4e723e */ /* 0x000fe200020004ff */
[----:B------:R-:W-:Y:S01]  /*8d20*/  HADD2.F32 R71, -RZ, R70.H1_H1 ;  /* 0x30000046ff477230 */ /* 0x000fe20000004100 */
[----:B------:R-:W-:Y:S01]  /*8d30*/  F2FP.F16.E5M2.UNPACK_B R62, R59 ;  /* 0x0000003bff3e723e */ /* 0x000fe200020004ff */
[--C-:B------:R-:W-:Y:S01]  /*8d40*/  HADD2.F32 R73, -RZ, R74.reuse.H0_H0 ;  /* 0x2000004aff497230 */ /* 0x100fe20000004100 */
[----:B------:R-:W-:Y:S01]  /*8d50*/  F2FP.F16.E5M2.UNPACK_B R80, R55.H1 ;  /* 0x00000037ff50723e */ /* 0x000fe200030004ff */
[C---:B---3--:R-:W-:Y:S01]  /*8d60*/  FMUL R4, R46.reuse, R4 ;  /* 0x000000042e047220 */ /* 0x048fe20000400000 */
[C---:B------:R-:W-:Y:S01]  /*8d70*/  FMUL R5, R46.reuse, R5 ;  /* 0x000000052e057220 */ /* 0x040fe20000400000 */
[C---:B------:R-:W-:Y:S01]  /*8d80*/  FMUL R8, R46.reuse, R8 ;  /* 0x000000082e087220 */ /* 0x040fe20000400000 */
[C---:B------:R-:W-:Y:S01]  /*8d90*/  FMUL R9, R46.reuse, R9 ;  /* 0x000000092e097220 */ /* 0x040fe20000400000 */
[C---:B------:R-:W-:Y:S01]  /*8da0*/  FFMA R4, R49.reuse, R48, R4 ;  /* 0x0000003031047223 */ /* 0x040fe20000000004 */
[C---:B------:R-:W-:Y:S01]  /*8db0*/  FFMA R5, R49.reuse, R50, R5 ;  /* 0x0000003231057223 */ /* 0x040fe20000000005 */
[C---:B------:R-:W-:Y:S01]  /*8dc0*/  FMUL R12, R46.reuse, R12 ;  /* 0x0000000c2e0c7220 */ /* 0x040fe20000400000 */
[C---:B------:R-:W-:Y:S01]  /*8dd0*/  FMUL R13, R46.reuse, R13 ;  /* 0x0000000d2e0d7220 */ /* 0x040fe20000400000 */
[C---:B------:R-:W-:Y:S01]  /*8de0*/  FMUL R16, R46.reuse, R16 ;  /* 0x000000102e107220 */ /* 0x040fe20000400000 */
[C---:B------:R-:W-:Y:S01]  /*8df0*/  FMUL R17, R46.reuse, R17 ;  /* 0x000000112e117220 */ /* 0x040fe20000400000 */
[C---:B------:R-:W-:Y:S01]  /*8e00*/  FMUL R20, R46.reuse, R20 ;  /* 0x000000142e147220 */ /* 0x040fe20000400000 */
[C---:B------:R-:W-:Y:S01]  /*8e10*/  FMUL R21, R46.reuse, R21 ;  /* 0x000000152e157220 */ /* 0x040fe20000400000 */
[C---:B------:R-:W-:Y:S01]  /*8e20*/  FMUL R0, R46.reuse, R24 ;  /* 0x000000182e007220 */ /* 0x040fe20000400000 */
[C---:B------:R-:W-:Y:S01]  /*8e30*/  FMUL R2, R46.reuse, R25 ;  /* 0x000000192e027220 */ /* 0x040fe20000400000 */
[----:B------:R-:W-:Y:S02]  /*8e40*/  HADD2.F32 R74, -RZ, R74.H1_H1 ;  /* 0x3000004aff4a7230 */ /* 0x000fe40000004100 */
[C---:B------:R-:W-:Y:S01]  /*8e50*/  FMUL R24, R46.reuse, R28 ;  /* 0x0000001c2e187220 */ /* 0x040fe20000400000 */
[C---:B------:R-:W-:Y:S01]  /*8e60*/  FMUL R25, R46.reuse, R29 ;  /* 0x0000001d2e197220 */ /* 0x040fe20000400000 */
[--C-:B------:R-:W-:Y:S02]  /*8e70*/  HADD2.F32 R77, -RZ, R78.reuse.H0_H0 ;  /* 0x2000004eff4d7230 */ /* 0x100fe40000004100 */
[C---:B------:R-:W-:Y:S01]  /*8e80*/  FMUL R28, R46.reuse, R32 ;  /* 0x000000202e1c7220 */ /* 0x040fe20000400000 */
[----:B------:R-:W-:Y:S02]  /*8e90*/  HADD2.F32 R78, -RZ, R78.H1_H1 ;  /* 0x3000004eff4e7230 */ /* 0x000fe40000004100 */
[C---:B------:R-:W-:Y:S01]  /*8ea0*/  FMUL R29, R46.reuse, R33 ;  /* 0x000000212e1d7220 */ /* 0x040fe20000400000 */
[C---:B------:R-:W-:Y:S01]  /*8eb0*/  FMUL R6, R46.reuse, R6 ;  /* 0x000000062e067220 */ /* 0x040fe20000400000 */
[C---:B------:R-:W-:Y:S01]  /*8ec0*/  FMUL R7, R46.reuse, R7 ;  /* 0x000000072e077220 */ /* 0x040fe20000400000 */
[--C-:B------:R-:W-:Y:S02]  /*8ed0*/  HADD2.F32 R55, -RZ, R57.reuse.H0_H0 ;  /* 0x20000039ff377230 */ /* 0x100fe40000004100 */
[C---:B------:R-:W-:Y:S01]  /*8ee0*/  FMUL R10, R46.reuse, R10 ;  /* 0x0000000a2e0a7220 */ /* 0x040fe20000400000 */
[C---:B------:R-:W-:Y:S01]  /*8ef0*/  FFMA R6, R49.reuse, R51, R6 ;  /* 0x0000003331067223 */ /* 0x040fe20000000006 */
[----:B------:R-:W-:Y:S02]  /*8f00*/  HADD2.F32 R56, -RZ, R57.H1_H1 ;  /* 0x30000039ff387230 */ /* 0x000fe40000004100 */
[C---:B------:R-:W-:Y:S01]  /*8f10*/  FFMA R7, R49.reuse, R52, R7 ;  /* 0x0000003431077223 */ /* 0x040fe20000000007 */
[C---:B------:R-:W-:Y:S01]  /*8f20*/  FFMA R8, R49.reuse, R53, R8 ;  /* 0x0000003531087223 */ /* 0x040fe20000000008 */
[C---:B------:R-:W-:Y:S01]  /*8f30*/  FFMA R9, R49.reuse, R54, R9 ;  /* 0x0000003631097223 */ /* 0x040fe20000000009 */
[----:B------:R-:W-:Y:S02]  /*8f40*/  HADD2.F32 R57, -RZ, R61.H0_H0 ;  /* 0x2000003dff397230 */ /* 0x000fe40000004100 */
[----:B------:R-:W-:Y:S01]  /*8f50*/  FFMA R10, R49, R55, R10 ;  /* 0x00000037310a7223 */ /* 0x000fe2000000000a */
[----:B------:R-:W-:Y:S01]  /*8f60*/  F2FP.SATFINITE.E5M2.F32.PACK_AB_MERGE_C R96, R7, R6, RZ ;  /* 0x000000060760723e */ /* 0x000fe200048060ff */
[----:B------:R-:W-:Y:S02]  /*8f70*/  HADD2.F32 R61, -RZ, R62.H0_H0 ;  /* 0x2000003eff3d7230 */ /* 0x000fe40000004100 */
[C---:B------:R-:W-:Y:S01]  /*8f80*/  FMUL R11, R46.reuse, R11 ;  /* 0x0000000b2e0b7220 */ /* 0x040fe20000400000 */
[----:B------:R-:W-:Y:S01]  /*8f90*/  F2FP.F16.E5M2.UNPACK_B R64, R59.H1 ;  /* 0x0000003bff40723e */ /* 0x000fe200030004ff */
[----:B------:R-:W-:Y:S01]  /*8fa0*/  HADD2.F32 R59, -RZ, R60.H0_H0 ;  /* 0x2000003cff3b7230 */ /* 0x000fe20000004100 */
[----:B------:R-:W-:Y:S01]  /*8fb0*/  F2FP.SATFINITE.E5M2.F32.PACK_AB_MERGE_C R96, R5, R4, R96 ;  /* 0x000000040560723e */ /* 0x000fe20004806060 */
[C---:B------:R-:W-:Y:S01]  /*8fc0*/  FFMA R11, R49.reuse, R56, R11 ;  /* 0x00000038310b7223 */ /* 0x040fe2000000000b */
[C---:B------:R-:W-:Y:S01]  /*8fd0*/  FFMA R12, R49.reuse, R57, R12 ;  /* 0x00000039310c7223 */ /* 0x040fe2000000000c */
[----:B------:R-:W-:Y:S01]  /*8fe0*/  FFMA R13, R49, R58, R13 ;  /* 0x0000003a310d7223 */ /* 0x000fe2000000000d */
[----:B------:R-:W-:Y:S02]  /*8ff0*/  HADD2.F32 R62, -RZ, R62.H1_H1 ;  /* 0x3000003eff3e7230 */ /* 0x000fe40000004100 */
[C---:B------:R-:W-:Y:S01]  /*9000*/  FMUL R14, R46.reuse, R14 ;  /* 0x0000000e2e0e7220 */ /* 0x040fe20000400000 */
[----:B------:R-:W-:Y:S01]  /*9010*/  HADD2.F32 R60, -RZ, R60.H1_H1 ;  /* 0x3000003cff3c7230 */ /* 0x000fe20000004100 */
[----:B------:R-:W-:Y:S01]  /*9020*/  F2FP.SATFINITE.E5M2.F32.PACK_AB_MERGE_C R97, R11, R10, RZ ;  /* 0x0000000a0b61723e */ /* 0x000fe200048060ff */
[C---:B------:R-:W-:Y:S01]  /*9030*/  FMUL R15, R46.reuse, R15 ;  /* 0x0000000f2e0f7220 */ /* 0x040fe20000400000 */
[--C-:B------:R-:W-:Y:S02]  /*9040*/  HADD2.F32 R63, -RZ, R64.reuse.H0_H0 ;  /* 0x20000040ff3f7230 */ /* 0x100fe40000004100 */
[----:B------:R-:W-:Y:S01]  /*9050*/  FFMA R14, R49, R59, R14 ;  /* 0x0000003b310e7223 */ /* 0x000fe2000000000e */
[----:B------:R-:W-:Y:S01]  /*9060*/  F2FP.SATFINITE.E5M2.F32.PACK_AB_MERGE_C R97, R9, R8, R97 ;  /* 0x000000080961723e */ /* 0x000fe20004806061 */
[C---:B------:R-:W-:Y:S01]  /*9070*/  FFMA R15, R49.reuse, R60, R15 ;  /* 0x0000003c310f7223 */ /* 0x040fe2000000000f */
[C---:B------:R-:W-:Y:S01]  /*9080*/  FFMA R16, R49.reuse, R61, R16 ;  /* 0x0000003d31107223 */ /* 0x040fe20000000010 */
[C---:B------:R-:W-:Y:S01]  /*9090*/  FFMA R17, R49.reuse, R62, R17 ;  /* 0x0000003e31117223 */ /* 0x040fe20000000011 */
[----:B------:R-:W-:Y:S02]  /*90a0*/  HADD2.F32 R64, -RZ, R64.H1_H1 ;  /* 0x30000040ff407230 */ /* 0x000fe40000004100 */
[C---:B------:R-:W-:Y:S01]  /*90b0*/  FMUL R18, R46.reuse, R18 ;  /* 0x000000122e127220 */ /* 0x040fe20000400000 */
[C---:B------:R-:W-:Y:S01]  /*90c0*/  FMUL R19, R46.reuse, R19 ;  /* 0x000000132e137220 */ /* 0x040fe20000400000 */
[----:B------:R-:W-:Y:S02]  /*90d0*/  HADD2.F32 R68, -RZ, R68.H1_H1 ;  /* 0x30000044ff447230 */ /* 0x000fe40000004100 */
[C---:B------:R-:W-:Y:S01]  /*90e0*/  FMUL R22, R46.reuse, R22 ;  /* 0x000000162e167220 */ /* 0x040fe20000400000 */
[C---:B------:R-:W-:Y:S01]  /*90f0*/  FFMA R18, R49.reuse, R63, R18 ;  /* 0x0000003f31127223 */ /* 0x040fe20000000012 */
[C---:B------:R-:W-:Y:S01]  /*9100*/  FFMA R19, R49.reuse, R64, R19 ;  /* 0x0000004031137223 */ /* 0x040fe20000000013 */
[C---:B------:R-:W-:Y:S01]  /*9110*/  FMUL R23, R46.reuse, R23 ;  /* 0x000000172e177220 */ /* 0x040fe20000400000 */
[C---:B------:R-:W-:Y:S01]  /*9120*/  FFMA R20, R49.reuse, R65, R20 ;  /* 0x0000004131147223 */ /* 0x040fe20000000014 */
[C---:B------:R-:W-:Y:S01]  /*9130*/  FFMA R21, R49.reuse, R66, R21 ;  /* 0x0000004231157223 */ /* 0x040fe20000000015 */
[--C-:B------:R-:W-:Y:S02]  /*9140*/  HADD2.F32 R70, -RZ, R72.reuse.H0_H0 ;  /* 0x20000048ff467230 */ /* 0x100fe40000004100 */
[C---:B------:R-:W-:Y:S01]  /*9150*/  FFMA R22, R49.reuse, R67, R22 ;  /* 0x0000004331167223 */ /* 0x040fe20000000016 */
[----:B------:R-:W-:Y:S02]  /*9160*/  HADD2.F32 R72, -RZ, R72.H1_H1 ;  /* 0x30000048ff487230 */ /* 0x000fe40000004100 */
[C---:B------:R-:W-:Y:S01]  /*9170*/  FMUL R3, R46.reuse, R26 ;  /* 0x0000001a2e037220 */ /* 0x040fe20000400000 */
        /* <DEDUP_REMOVED lines=16> */
[----:B------:R-:W-:Y:S01]  /*9280*/  FFMA R31, R49, R76, R31 ;  /* 0x0000004c311f7223 */ /* 0x000fe2000000001f */
[----:B------:R-:W-:Y:S01]  /*9290*/  FMUL R35, R46, R35 ;  /* 0x000000232e237220 */ /* 0x000fe20000400000 */
[----:B------:R-:W-:Y:S01]  /*92a0*/  F2FP.SATFINITE.E5M2.F32.PACK_AB_MERGE_C R98, R15, R14, RZ ;  /* 0x0000000e0f62723e */ /* 0x000fe200048060ff */
[----:B------:R-:W-:Y:S01]  /*92b0*/  FFMA R28, R49, R77, R28 ;  /* 0x0000004d311c7223 */ /* 0x000fe2000000001c */
[----:B------:R-:W-:Y:S01]  /*92c0*/  F2FP.SATFINITE.E5M2.F32.PACK_AB_MERGE_C R99, R19, R18, RZ ;  /* 0x000000121363723e */ /* 0x000fe200048060ff */
[C---:B------:R-:W-:Y:S01]  /*92d0*/  FFMA R29, R49.reuse, R78, R29 ;  /* 0x0000004e311d7223 */ /* 0x040fe2000000001d */
[C---:B------:R-:W-:Y:S01]  /*92e0*/  FFMA R30, R49.reuse, R79, R30 ;  /* 0x0000004f311e7223 */ /* 0x040fe2000000001e */
[----:B------:R-:W-:Y:S01]  /*92f0*/  FFMA R35, R49, R80, R35 ;  /* 0x0000005031237223 */ /* 0x000fe20000000023 */
[----:B------:R-:W-:Y:S02]  /*9300*/  F2FP.SATFINITE.E5M2.F32.PACK_AB_MERGE_C R98, R13, R12, R98 ;  /* 0x0000000c0d62723e */ /* 0x000fe40004806062 */
[----:B------:R-:W-:Y:S02]  /*9310*/  F2FP.SATFINITE.E5M2.F32.PACK_AB_MERGE_C R99, R17, R16, R99 ;  /* 0x000000101163723e */ /* 0x000fe40004806063 */
[----:B------:R-:W-:Y:S02]  /*9320*/  F2FP.SATFINITE.E5M2.F32.PACK_AB_MERGE_C R116, R23, R22, RZ ;  /* 0x000000161774723e */ /* 0x000fe400048060ff */
[----:B------:R-:W-:Y:S01]  /*9330*/  F2FP.SATFINITE.E5M2.F32.PACK_AB_MERGE_C R117, R27, R3, RZ ;  /* 0x000000031b75723e */ /* 0x000fe200048060ff */
[----:B------:R3:W-:Y:S01]  /*9340*/  STS.128 [R105+UR43+0x1600], R96 ;  /* 0x0016006069007988 */ /* 0x0007e20008000c2b */
[----:B------:R-:W-:Y:S02]  /*9350*/  F2FP.SATFINITE.E5M2.F32.PACK_AB_MERGE_C R115, R31, R26, RZ ;  /* 0x0000001a1f73723e */ /* 0x000fe400048060ff */
[----:B------:R-:W-:Y:S02]  /*9360*/  F2FP.SATFINITE.E5M2.F32.PACK_AB_MERGE_C R120, R35, R30, RZ ;  /* 0x0000001e2378723e */ /* 0x000fe400048060ff */
[----:B------:R-:W-:Y:S02]  /*9370*/  F2FP.SATFINITE.E5M2.F32.PACK_AB_MERGE_C R116, R21, R20, R116 ;  /* 0x000000141574723e */ /* 0x000fe40004806074 */
[----:B------:R-:W-:Y:S02]  /*9380*/  F2FP.SATFINITE.E5M2.F32.PACK_AB_MERGE_C R117, R2, R0, R117 ;  /* 0x000000000275723e */ /* 0x000fe40004806075 */
[----:B------:R-:W-:Y:S02]  /*9390*/  F2FP.SATFINITE.E5M2.F32.PACK_AB_MERGE_C R118, R25, R24, R115 ;  /* 0x000000181976723e */ /* 0x000fe40004806073 */
[----:B------:R-:W-:Y:S02]  /*93a0*/  F2FP.SATFINITE.E5M2.F32.PACK_AB_MERGE_C R119, R29, R28, R120 ;  /* 0x0000001c1d77723e */ /* 0x000fe40004806078 */
[----:B-1----:R-:W-:Y:S03]  /*93b0*/  IADD3 R113, PT, PT, R44, 0x1, RZ ;  /* 0x000000012c717810 */ /* 0x002fe60007ffe0ff */
[----:B------:R3:W-:Y:S01]  /*93c0*/  STS.128 [R104+0x1010], R116 ;  /* 0x0010107468007388 */ /* 0x0007e20000000c00 */
[----:B------:R-:W-:Y:S01]  /*93d0*/  @!PT LDS RZ, [RZ] ;  /* 0x00000000fffff984 */ /* 0x000fe20000000800 */
[----:B------:R-:W-:Y:S01]  /*93e0*/  @!PT LDS RZ, [RZ] ;  /* 0x00000000fffff984 */ /* 0x000fe20000000800 */
[----:B------:R-:W-:Y:S01]  /*93f0*/  @!PT LDS RZ, [RZ] ;  /* 0x00000000fffff984 */ /* 0x000fe20000000800 */
[----:B------:R-:W-:Y:S01]  /*9400*/  @!PT LDS RZ, [RZ] ;  /* 0x00000000fffff984 */ /* 0x000fe20000000800 */
[----:B------:R1:W-:Y:S07]  /*9410*/  MEMBAR.ALL.CTA ;  /* 0x0000000000007992 */ /* 0x0003ee0000008000 */
[----:B-1----:R-:W1:Y:S02]  /*9420*/  FENCE.VIEW.ASYNC.S ;  /* 0x00000000000073c6 */ /* 0x002e640000000000 */
[----:B-1----:R-:W-:Y:S06]  /*9430*/  BAR.SYNC.DEFER_BLOCKING 0x1, 0x80 ;  /* 0x0042000000007b1d */ /* 0x002fec0000010000 */
[----:B------:R-:W-:Y:S05]  /*9440*/  @P0 BRA `(.L_x_180) ;  /* 0x0000000000340947 */ /* 0x000fea0003800000 */
[----:B------:R-:W-:Y:S01]  /*9450*/  UIADD3 UR12, UPT, UPT, UR43, 0x1600, URZ ;  /* 0x000016002b0c7890 */ /* 0x000fe2000fffe0ff */
[----:B------:R-:W-:Y:S01]  /*9460*/  R2UR UR9, R94 ;  /* 0x000000005e0972ca */ /* 0x000fe200000e0000 */
[----:B------:R-:W-:Y:S01]  /*9470*/  UIADD3 UR10, UP0, UPT, UR46, 0x680, URZ ;  /* 0x000006802e0a7890 */ /* 0x000fe2000ff1e0ff */
[----:B------:R-:W-:Y:S01]  /*9480*/  R2UR UR8, R93 ;  /* 0x000000005d0872ca */ /* 0x000fe200000e0000 */
[----:B------:R-:W-:Y:S02]  /*9490*/  UMOV UR7, UR36 ;  /* 0x0000002400077c82 */ /* 0x000fe40008000000 */
[----:B------:R-:W-:Y:S01]  /*94a0*/  IMAD.U32 R111, RZ, RZ, UR12 ;  /* 0x0000000cff6f7e24 */ /* 0x000fe2000f8e00ff */
[----:B------:R-:W-:Y:S04]  /*94b0*/  UIADD3.X UR11, UPT, UPT, URZ, UR47, URZ, UP0, !UPT ;  /* 0x0000002fff0b7290 */ /* 0x000fe800087fe4ff */
[----:B------:R-:W-:Y:S03]  /*94c0*/  R2UR UR4, R111 ;  /* 0x000000006f0472ca */ /* 0x000fe600000e0000 */
[----:B------:R-:W-:Y:S02]  /*94d0*/  USHF.L.U32 UR5, UR9, 0x6, URZ ;  /* 0x0000000609057899 */ /* 0x000fe400080006ff */
[----:B------:R-:W-:Y:S09]  /*94e0*/  USHF.L.U32 UR6, UR8, 0x6, URZ ;  /* 0x0000000608067899 */ /* 0x000ff200080006ff */
[----:B------:R1:W-:Y:S01]  /*94f0*/  UTMASTG.3D [UR4], [UR10] ;  /* 0x000000040a0073b5 */ /* 0x0003e20008010000 */
[----:B------:R0:W-:Y:S01]  /*9500*/  UTMACMDFLUSH ;  /* 0x00000000000079b7 */ /* 0x0001e20000000000 */
[----:B-1----:R-:W-:Y:S04]  /*9510*/  DEPBAR.LE SB0, 0x0 ;  /* 0x000080000000791a */ /* 0x002fe80000000000 */
.L_x_180:
[----:B------:R-:W-:Y:S05]  /*9520*/  BSYNC.RECONVERGENT B0 ;  /* 0x0000000000007941 */ /* 0x000fea0003800200 */
.L_x_179:
[----:B------:R-:W-:Y:S01]  /*9530*/  BAR.SYNC.DEFER_BLOCKING 0x1, 0x80 ;  /* 0x0042000000007b1d */ /* 0x000fe20000010000 */
[----:B------:R-:W-:Y:S01]  /*9540*/  ISETP.NE.AND P2, PT, R112, RZ, PT ;  /* 0x000000ff7000720c */ /* 0x000fe20003f45270 */
[----:B------:R-:W-:Y:S01]  /*9550*/  IMAD.IADD R94, R43, 0x1, R81 ;  /* 0x000000012b5e7824 */ /* 0x000fe200078e0251 */
[----:B------:R-:W-:Y:S01]  /*9560*/  ISETP.NE.AND P0, PT, R114, 0x2, PT ;  /* 0x000000027200780c */ /* 0x000fe20003f05270 */
[----:B------:R-:W-:Y:S01]  /*9570*/  IMAD.IADD R93, R45, 0x1, R92 ;  /* 0x000000012d5d7824 */ /* 0x000fe200078e025c */
[----:B------:R-:W-:Y:S02]  /*9580*/  ISETP.NE.AND P1, PT, R113, 0x4, PT ;  /* 0x000000047100780c */ /* 0x000fe40003f25270 */
[----:B------:R-:W-:Y:S02]  /*9590*/  SEL R0, RZ, 0x1, P0 ;  /* 0x00000001ff007807 */ /* 0x000fe40000000000 */
[----:B------:R-:W-:Y:S02]  /*95a0*/  SEL R3, RZ, 0x1, P1 ;  /* 0x00000001ff037807 */ /* 0x000fe40000800000 */
[----:B------:R-:W-:Y:S02]  /*95b0*/  LOP3.LUT R109, R109, R0, RZ, 0x3c, !PT ;  /* 0x000000006d6d7212 */ /* 0x000fe400078e3cff */
[----:B------:R-:W-:Y:S02]  /*95c0*/  LOP3.LUT R110, R110, R3, RZ, 0x3c, !PT ;  /* 0x000000036e6e7212 */ /* 0x000fe400078e3cff */
[----:B------:R-:W-:Y:S02]  /*95d0*/  @P2 R2UR UR36, R107 ;  /* 0x000000006b2422ca */ /* 0x000fe400000e0000 */
[----:B------:R-:W-:Y:S02]  /*95e0*/  SEL R114, R114, RZ, P0 ;  /* 0x000000ff72727207 */ /* 0x000fe40000000000 */
[----:B------:R-:W-:Y:S01]  /*95f0*/  SEL R44, R113, RZ, P1 ;  /* 0x000000ff712c7207 */ /* 0x000fe20000800000 */
[----:B------:R-:W-:Y:S10]  /*9600*/  @P2 BRA `(.L_x_181) ;  /* 0xffffffe400a02947 */ /* 0x000ff4000383ffff */
[----:B------:R-:W-:Y:S05]  /*9610*/  EXIT ;  /* 0x000000000000794d */ /* 0x000fea0003800000 */
.L_x_25:
[----:B--2---:R2:W4:Y:S02]  /*9620*/  SYNCS.PHASECHK.TRANS64.TRYWAIT P0, [R3+URZ+0x510], R2 ;  /* 0x00051002030075a7 */ /* 0x00452400080011ff */
[----:B----4-:R-:W-:Y:S05]  /*9630*/  @!P0 NANOSLEEP.SYNCS 0x989680 ;  /* 0x009896800000895d */ /* 0x010fea0003900000 */
[----:B------:R-:W4:Y:S02]  /*9640*/  @!P0 SYNCS.PHASECHK.TRANS64 P0, [R3+URZ+0x510], R2 ;  /* 0x00051002030085a7 */ /* 0x000f2400080010ff */
[----:B----4-:R-:W-:Y:S05]  /*9650*/  @!P0 BRA `(.L_x_25) ;  /* 0xfffffffc00f08947 */ /* 0x010fea000383ffff */
[----:B------:R-:W-:Y:S05]  /*9660*/  BRA `(.L_x_182) ;  /* 0xffffff88007c7947 */ /* 0x000fea000383ffff */
.L_x_28:
[----:B-1----:R-:W-:-:S07]  /*9670*/  MOV R2, UR33 ;  /* 0x0000002100027c02 */ /* 0x002fce0008000f00 */
.L_x_183:
[----:B-1----:R1:W2:Y:S02]  /*9680*/  SYNCS.PHASECHK.TRANS64.TRYWAIT P0, [R2+URZ+0x240], R5 ;  /* 0x00024005020075a7 */ /* 0x0022a400080011ff */
[----:B--2---:R-:W-:Y:S05]  /*9690*/  @!P0 NANOSLEEP.SYNCS 0x989680 ;  /* 0x009896800000895d */ /* 0x004fea0003900000 */
[----:B------:R-:W2:Y:S02]  /*96a0*/  @!P0 SYNCS.PHASECHK.TRANS64 P0, [R2+URZ+0x240], R5 ;  /* 0x00024005020085a7 */ /* 0x000ea400080010ff */
[----:B--2---:R-:W-:Y:S05]  /*96b0*/  @!P0 BRA `(.L_x_183) ;  /* 0xfffffffc00f08947 */ /* 0x004fea000383ffff */
[----:B------:R-:W-:Y:S05]  /*96c0*/  BRA `(.L_x_27) ;  /* 0xffffff8800e47947 */ /* 0x000fea000383ffff */
.L_x_35:
[----:B-1----:R-:W-:-:S07]  /*96d0*/  MOV R2, UR17 ;  /* 0x0000001100027c02 */ /* 0x002fce0008000f00 */
.L_x_184:
[----:B-1----:R1:W2:Y:S02]  /*96e0*/  SYNCS.PHASECHK.TRANS64.TRYWAIT P0, [R2+URZ+0x240], R5 ;  /* 0x00024005020075a7 */ /* 0x0022a400080011ff */
[----:B--2---:R-:W-:Y:S05]  /*96f0*/  @!P0 NANOSLEEP.SYNCS 0x989680 ;  /* 0x009896800000895d */ /* 0x004fea0003900000 */
[----:B------:R-:W2:Y:S02]  /*9700*/  @!P0 SYNCS.PHASECHK.TRANS64 P0, [R2+URZ+0x240], R5 ;  /* 0x00024005020085a7 */ /* 0x000ea400080010ff */
[----:B--2---:R-:W-:Y:S05]  /*9710*/  @!P0 BRA `(.L_x_184) ;  /* 0xfffffffc00f08947 */ /* 0x004fea000383ffff */
[----:B------:R-:W-:Y:S05]  /*9720*/  BRA `(.L_x_34) ;  /* 0xffffff8c00a07947 */ /* 0x000fea000383ffff */
.L_x_40:
[----:B-1----:R1:W2:Y:S02]  /*9730*/  SYNCS.PHASECHK.TRANS64.TRYWAIT P0, [R2+URZ+0x4a0], R3 ;  /* 0x0004a003020075a7 */ /* 0x0022a400080011ff */
[----:B--2---:R-:W-:Y:S05]  /*9740*/  @!P0 NANOSLEEP.SYNCS 0x989680 ;  /* 0x009896800000895d */ /* 0x004fea0003900000 */
[----:B------:R-:W2:Y:S02]  /*9750*/  @!P0 SYNCS.PHASECHK.TRANS64 P0, [R2+URZ+0x4a0], R3 ;  /* 0x0004a003020085a7 */ /* 0x000ea400080010ff */
[----:B--2---:R-:W-:Y:S05]  /*9760*/  @!P0 BRA `(.L_x_40) ;  /* 0xfffffffc00f08947 */ /* 0x004fea000383ffff */
[----:B------:R-:W-:Y:S05]  /*9770*/  BRA `(.L_x_185) ;  /* 0xffffff9000447947 */ /* 0x000fea000383ffff */
.L_x_44:
[----:B---3--:R-:W-:-:S07]  /*9780*/  MOV R0, UR5 ;  /* 0x0000000500007c02 */ /* 0x008fce0008000f00 */
.L_x_186:
[----:B-1----:R1:W2:Y:S02]  /*9790*/  SYNCS.PHASECHK.TRANS64.TRYWAIT P0, [R0+URZ], R3 ;  /* 0x00000003000075a7 */ /* 0x0022a400080011ff */
[----:B--2---:R-:W-:Y:S05]  /*97a0*/  @!P0 NANOSLEEP.SYNCS 0x989680 ;  /* 0x009896800000895d */ /* 0x004fea0003900000 */
[----:B------:R-:W2:Y:S02]  /*97b0*/  @!P0 SYNCS.PHASECHK.TRANS64 P0, [R0+URZ], R3 ;  /* 0x00000003000085a7 */ /* 0x000ea400080010ff */
[----:B--2---:R-:W-:Y:S05]  /*97c0*/  @!P0 BRA `(.L_x_186) ;  /* 0xfffffffc00f08947 */ /* 0x004fea000383ffff */
[----:B------:R-:W-:Y:S05]  /*97d0*/  BRA `(.L_x_187) ;  /* 0xffffff9400b47947 */ /* 0x000fea000383ffff */
.L_x_45:
[----:B---3--:R-:W-:-:S07]  /*97e0*/  MOV R0, UR5 ;  /* 0x0000000500007c02 */ /* 0x008fce0008000f00 */
.L_x_188:
[----:B-1----:R1:W2:Y:S02]  /*97f0*/  SYNCS.PHASECHK.TRANS64.TRYWAIT P0, [R0+URZ], R3 ;  /* 0x00000003000075a7 */ /* 0x0022a400080011ff */
[----:B--2---:R-:W-:Y:S05]  /*9800*/  @!P0 NANOSLEEP.SYNCS 0x989680 ;  /* 0x009896800000895d */ /* 0x004fea0003900000 */
[----:B------:R-:W2:Y:S02]  /*9810*/  @!P0 SYNCS.PHASECHK.TRANS64 P0, [R0+URZ], R3 ;  /* 0x00000003000085a7 */ /* 0x000ea400080010ff */
[----:B--2---:R-:W-:Y:S05]  /*9820*/  @!P0 BRA `(.L_x_188) ;  /* 0xfffffffc00f08947 */ /* 0x004fea000383ffff */
[----:B------:R-:W-:Y:S05]  /*9830*/  BRA `(.L_x_189) ;  /* 0xffffff9400c07947 */ /* 0x000fea000383ffff */
.L_x_46:
[----:B---3--:R-:W-:-:S07]  /*9840*/  MOV R0, UR5 ;  /* 0x0000000500007c02 */ /* 0x008fce0008000f00 */
.L_x_190:
[----:B-1----:R1:W2:Y:S02]  /*9850*/  SYNCS.PHASECHK.TRANS64.TRYWAIT P0, [R0+URZ], R3 ;  /* 0x00000003000075a7 */ /* 0x0022a400080011ff */
[----:B--2---:R-:W-:Y:S05]  /*9860*/  @!P0 NANOSLEEP.SYNCS 0x989680 ;  /* 0x009896800000895d */ /* 0x004fea0003900000 */
[----:B------:R-:W2:Y:S02]  /*9870*/  @!P0 SYNCS.PHASECHK.TRANS64 P0, [R0+URZ], R3 ;  /* 0x00000003000085a7 */ /* 0x000ea400080010ff */
[----:B--2---:R-:W-:Y:S05]  /*9880*/  @!P0 BRA `(.L_x_190) ;  /* 0xfffffffc00f08947 */ /* 0x004fea000383ffff */
[----:B------:R-:W-:Y:S05]  /*9890*/  BRA `(.L_x_191) ;  /* 0xffffff9400cc7947 */ /* 0x000fea000383ffff */
.L_x_47:
[----:B---3--:R-:W-:-:S07]  /*98a0*/  MOV R0, UR5 ;  /* 0x0000000500007c02 */ /* 0x008fce0008000f00 */
.L_x_192:
[----:B-1----:R1:W2:Y:S02]  /*98b0*/  SYNCS.PHASECHK.TRANS64.TRYWAIT P0, [R0+URZ], R3 ;  /* 0x00000003000075a7 */ /* 0x0022a400080011ff */
[----:B--2---:R-:W-:Y:S05]  /*98c0*/  @!P0 NANOSLEEP.SYNCS 0x989680 ;  /* 0x009896800000895d */ /* 0x004fea0003900000 */
[----:B------:R-:W2:Y:S02]  /*98d0*/  @!P0 SYNCS.PHASECHK.TRANS64 P0, [R0+URZ], R3 ;  /* 0x00000003000085a7 */ /* 0x000ea400080010ff */
[----:B--2---:R-:W-:Y:S05]  /*98e0*/  @!P0 BRA `(.L_x_192) ;  /* 0xfffffffc00f08947 */ /* 0x004fea000383ffff */
[----:B------:R-:W-:Y:S05]  /*98f0*/  BRA `(.L_x_193) ;  /* 0xffffff9400d87947 */ /* 0x000fea000383ffff */
.L_x_48:
[----:B---3--:R-:W-:-:S07]  /*9900*/  MOV R0, UR5 ;  /* 0x0000000500007c02 */ /* 0x008fce0008000f00 */
.L_x_194:
[----:B-1----:R1:W2:Y:S02]  /*9910*/  SYNCS.PHASECHK.TRANS64.TRYWAIT P0, [R0+URZ], R3 ;  /* 0x00000003000075a7 */ /* 0x0022a400080011ff */
[----:B--2---:R-:W-:Y:S05]  /*9920*/  @!P0 NANOSLEEP.SYNCS 0x989680 ;  /* 0x009896800000895d */ /* 0x004fea0003900000 */
[----:B------:R-:W2:Y:S02]  /*9930*/  @!P0 SYNCS.PHASECHK.TRANS64 P0, [R0+URZ], R3 ;  /* 0x00000003000085a7 */ /* 0x000ea400080010ff */
[----:B--2---:R-:W-:Y:S05]  /*9940*/  @!P0 BRA `(.L_x_194) ;  /* 0xfffffffc00f08947 */ /* 0x004fea000383ffff */
[----:B------:R-:W-:Y:S05]  /*9950*/  BRA `(.L_x_195) ;  /* 0xffffff9400e47947 */ /* 0x000fea000383ffff */
.L_x_49:
[----:B---3--:R-:W-:-:S07]  /*9960*/  MOV R0, UR5 ;  /* 0x0000000500007c02 */ /* 0x008fce0008000f00 */
.L_x_196:
[----:B-1----:R1:W2:Y:S02]  /*9970*/  SYNCS.PHASECHK.TRANS64.TRYWAIT P0, [R0+URZ], R3 ;  /* 0x00000003000075a7 */ /* 0x0022a400080011ff */
[----:B--2---:R-:W-:Y:S05]  /*9980*/  @!P0 NANOSLEEP.SYNCS 0x989680 ;  /* 0x009896800000895d */ /* 0x004fea0003900000 */
[----:B------:R-:W2:Y:S02]  /*9990*/  @!P0 SYNCS.PHASECHK.TRANS64 P0, [R0+URZ], R3 ;  /* 0x00000003000085a7 */ /* 0x000ea400080010ff */
[----:B--2---:R-:W-:Y:S05]  /*99a0*/  @!P0 BRA `(.L_x_196) ;  /* 0xfffffffc00f08947 */ /* 0x004fea000383ffff */
[----:B------:R-:W-:Y:S05]  /*99b0*/  BRA `(.L_x_197) ;  /* 0xffffff9400f07947 */ /* 0x000fea000383ffff */
.L_x_50:
[----:B---3--:R-:W-:-:S07]  /*99c0*/  MOV R0, UR5 ;  /* 0x0000000500007c02 */ /* 0x008fce0008000f00 */
.L_x_198:
[----:B-1----:R1:W2:Y:S02]  /*99d0*/  SYNCS.PHASECHK.TRANS64.TRYWAIT P0, [R0+URZ], R3 ;  /* 0x00000003000075a7 */ /* 0x0022a400080011ff */
[----:B--2---:R-:W-:Y:S05]  /*99e0*/  @!P0 NANOSLEEP.SYNCS 0x989680 ;  /* 0x009896800000895d */ /* 0x004fea0003900000 */
[----:B------:R-:W2:Y:S02]  /*99f0*/  @!P0 SYNCS.PHASECHK.TRANS64 P0, [R0+URZ], R3 ;  /* 0x00000003000085a7 */ /* 0x000ea400080010ff */
[----:B--2---:R-:W-:Y:S05]  /*9a00*/  @!P0 BRA `(.L_x_198) ;  /* 0xfffffffc00f08947 */ /* 0x004fea000383ffff */
[----:B------:R-:W-:Y:S05]  /*9a10*/  BRA `(.L_x_199) ;  /* 0xffffff9400fc7947 */ /* 0x000fea000383ffff */
.L_x_51:
[----:B---3--:R-:W-:-:S07]  /*9a20*/  MOV R0, UR5 ;  /* 0x0000000500007c02 */ /* 0x008fce0008000f00 */
.L_x_200:
[----:B-1----:R1:W2:Y:S02]  /*9a30*/  SYNCS.PHASECHK.TRANS64.TRYWAIT P0, [R0+URZ], R3 ;  /* 0x00000003000075a7 */ /* 0x0022a400080011ff */
[----:B--2---:R-:W-:Y:S05]  /*9a40*/  @!P0 NANOSLEEP.SYNCS 0x989680 ;  /* 0x009896800000895d */ /* 0x004fea0003900000 */
[----:B------:R-:W2:Y:S02]  /*9a50*/  @!P0 SYNCS.PHASECHK.TRANS64 P0, [R0+URZ], R3 ;  /* 0x00000003000085a7 */ /* 0x000ea400080010ff */
[----:B--2---:R-:W-:Y:S05]  /*9a60*/  @!P0 BRA `(.L_x_200) ;  /* 0xfffffffc00f08947 */ /* 0x004fea000383ffff */
[----:B------:R-:W-:Y:S05]  /*9a70*/  BRA `(.L_x_201) ;  /* 0xffffff9800087947 */ /* 0x000fea000383ffff */
.L_x_52:
[----:B---3--:R-:W-:-:S07]  /*9a80*/  MOV R0, UR5 ;  /* 0x0000000500007c02 */ /* 0x008fce0008000f00 */
.L_x_202:
[----:B-1----:R1:W2:Y:S02]  /*9a90*/  SYNCS.PHASECHK.TRANS64.TRYWAIT P0, [R0+URZ], R3 ;  /* 0x00000003000075a7 */ /* 0x0022a400080011ff */
[----:B--2---:R-:W-:Y:S05]  /*9aa0*/  @!P0 NANOSLEEP.SYNCS 0x989680 ;  /* 0x009896800000895d */ /* 0x004fea0003900000 */
[----:B------:R-:W2:Y:S02]  /*9ab0*/  @!P0 SYNCS.PHASECHK.TRANS64 P0, [R0+URZ], R3 ;  /* 0x00000003000085a7 */ /* 0x000ea400080010ff */
[----:B--2---:R-:W-:Y:S05]  /*9ac0*/  @!P0 BRA `(.L_x_202) ;  /* 0xfffffffc00f08947 */ /* 0x004fea000383ffff */
[----:B------:R-:W-:Y:S05]  /*9ad0*/  BRA `(.L_x_203) ;  /* 0xffffff9800147947 */ /* 0x000fea000383ffff */
.L_x_53:
[----:B---3--:R-:W-:-:S07]  /*9ae0*/  MOV R0, UR5 ;  /* 0x0000000500007c02 */ /* 0x008fce0008000f00 */
.L_x_204:
[----:B-1----:R1:W2:Y:S02]  /*9af0*/  SYNCS.PHASECHK.TRANS64.TRYWAIT P0, [R0+URZ], R3 ;  /* 0x00000003000075a7 */ /* 0x0022a400080011ff */
[----:B--2---:R-:W-:Y:S05]  /*9b00*/  @!P0 NANOSLEEP.SYNCS 0x989680 ;  /* 0x009896800000895d */ /* 0x004fea0003900000 */
[----:B------:R-:W2:Y:S02]  /*9b10*/  @!P0 SYNCS.PHASECHK.TRANS64 P0, [R0+URZ], R3 ;  /* 0x00000003000085a7 */ /* 0x000ea400080010ff */
[----:B--2---:R-:W-:Y:S05]  /*9b20*/  @!P0 BRA `(.L_x_204) ;  /* 0xfffffffc00f08947 */ /* 0x004fea000383ffff */
[----:B------:R-:W-:Y:S05]  /*9b30*/  BRA `(.L_x_205) ;  /* 0xffffff9800207947 */ /* 0x000fea000383ffff */
.L_x_54:
[----:B---3--:R-:W-:-:S07]  /*9b40*/  MOV R0, UR5 ;  /* 0x0000000500007c02 */ /* 0x008fce0008000f00 */
.L_x_206:
[----:B-1----:R1:W2:Y:S02]  /*9b50*/  SYNCS.PHASECHK.TRANS64.TRYWAIT P0, [R0+URZ], R3 ;  /* 0x00000003000075a7 */ /* 0x0022a400080011ff */
[----:B--2---:R-:W-:Y:S05]  /*9b60*/  @!P0 NANOSLEEP.SYNCS 0x989680 ;  /* 0x009896800000895d */ /* 0x004fea0003900000 */
[----:B------:R-:W2:Y:S02]  /*9b70*/  @!P0 SYNCS.PHASECHK.TRANS64 P0, [R0+URZ], R3 ;  /* 0x00000003000085a7 */ /* 0x000ea400080010ff */
[----:B--2---:R-:W-:Y:S05]  /*9b80*/  @!P0 BRA `(.L_x_206) ;  /* 0xfffffffc00f08947 */ /* 0x004fea000383ffff */
[----:B------:R-:W-:Y:S05]  /*9b90*/  BRA `(.L_x_207) ;  /* 0xffffff98002c7947 */ /* 0x000fea000383ffff */
.L_x_55:
[----:B---3--:R-:W-:-:S07]  /*9ba0*/  MOV R0, UR5 ;  /* 0x0000000500007c02 */ /* 0x008fce0008000f00 */
.L_x_208:
[----:B-1----:R1:W2:Y:S02]  /*9bb0*/  SYNCS.PHASECHK.TRANS64.TRYWAIT P0, [R0+URZ], R3 ;  /* 0x00000003000075a7 */ /* 0x0022a400080011ff */
[----:B--2---:R-:W-:Y:S05]  /*9bc0*/  @!P0 NANOSLEEP.SYNCS 0x989680 ;  /* 0x009896800000895d */ /* 0x004fea0003900000 */
[----:B------:R-:W2:Y:S02]  /*9bd0*/  @!P0 SYNCS.PHASECHK.TRANS64 P0, [R0+URZ], R3 ;  /* 0x00000003000085a7 */ /* 0x000ea400080010ff */
[----:B--2---:R-:W-:Y:S05]  /*9be0*/  @!P0 BRA `(.L_x_208) ;  /* 0xfffffffc00f08947 */ /* 0x004fea000383ffff */
[----:B------:R-:W-:Y:S05]  /*9bf0*/  BRA `(.L_x_209) ;  /* 0xffffff9800387947 */ /* 0x000fea000383ffff */
.L_x_56:
[----:B---3--:R-:W-:-:S07]  /*9c00*/  MOV R0, UR5 ;  /* 0x0000000500007c02 */ /* 0x008fce0008000f00 */
.L_x_210:
[----:B-1----:R1:W2:Y:S02]  /*9c10*/  SYNCS.PHASECHK.TRANS64.TRYWAIT P0, [R0+URZ], R3 ;  /* 0x00000003000075a7 */ /* 0x0022a400080011ff */
[----:B--2---:R-:W-:Y:S05]  /*9c20*/  @!P0 NANOSLEEP.SYNCS 0x989680 ;  /* 0x009896800000895d */ /* 0x004fea0003900000 */
[----:B------:R-:W2:Y:S02]  /*9c30*/  @!P0 SYNCS.PHASECHK.TRANS64 P0, [R0+URZ], R3 ;  /* 0x00000003000085a7 */ /* 0x000ea400080010ff */
[----:B--2---:R-:W-:Y:S05]  /*9c40*/  @!P0 BRA `(.L_x_210) ;  /* 0xfffffffc00f08947 */ /* 0x004fea000383ffff */
[----:B------:R-:W-:Y:S05]  /*9c50*/  BRA `(.L_x_211) ;  /* 0xffffff9800447947 */ /* 0x000fea000383ffff */
.L_x_57:
[----:B---3--:R-:W-:-:S07]  /*9c60*/  MOV R0, UR5 ;  /* 0x0000000500007c02 */ /* 0x008fce0008000f00 */
.L_x_212:
[----:B-1----:R1:W2:Y:S02]  /*9c70*/  SYNCS.PHASECHK.TRANS64.TRYWAIT P0, [R0+URZ], R3 ;  /* 0x00000003000075a7 */ /* 0x0022a400080011ff */
[----:B--2---:R-:W-:Y:S05]  /*9c80*/  @!P0 NANOSLEEP.SYNCS 0x989680 ;  /* 0x009896800000895d */ /* 0x004fea0003900000 */
[----:B------:R-:W2:Y:S02]  /*9c90*/  @!P0 SYNCS.PHASECHK.TRANS64 P0, [R0+URZ], R3 ;  /* 0x00000003000085a7 */ /* 0x000ea400080010ff */
[----:B--2---:R-:W-:Y:S05]  /*9ca0*/  @!P0 BRA `(.L_x_212) ;  /* 0xfffffffc00f08947 */ /* 0x004fea000383ffff */
[----:B------:R-:W-:Y:S05]  /*9cb0*/  BRA `(.L_x_213) ;  /* 0xffffff9800507947 */ /* 0x000fea000383ffff */
.L_x_58:
[----:B---3--:R-:W-:-:S07]  /*9cc0*/  MOV R0, UR5 ;  /* 0x0000000500007c02 */ /* 0x008fce0008000f00 */
.L_x_214:
[----:B-1----:R1:W2:Y:S02]  /*9cd0*/  SYNCS.PHASECHK.TRANS64.TRYWAIT P0, [R0+URZ], R3 ;  /* 0x00000003000075a7 */ /* 0x0022a400080011ff */
[----:B--2---:R-:W-:Y:S05]  /*9ce0*/  @!P0 NANOSLEEP.SYNCS 0x989680 ;  /* 0x009896800000895d */ /* 0x004fea0003900000 */
[----:B------:R-:W2:Y:S02]  /*9cf0*/  @!P0 SYNCS.PHASECHK.TRANS64 P0, [R0+URZ], R3 ;  /* 0x00000003000085a7 */ /* 0x000ea400080010ff */
[----:B--2---:R-:W-:Y:S05]  /*9d00*/  @!P0 BRA `(.L_x_214) ;  /* 0xfffffffc00f08947 */ /* 0x004fea000383ffff */
[----:B------:R-:W-:Y:S05]  /*9d10*/  BRA `(.L_x_215) ;  /* 0xffffff98005c7947 */ /* 0x000fea000383ffff */
.L_x_59:
[----:B---3--:R-:W-:-:S07]  /*9d20*/  MOV R0, UR5 ;  /* 0x0000000500007c02 */ /* 0x008fce0008000f00 */
.L_x_216:
[----:B-1----:R1:W2:Y:S02]  /*9d30*/  SYNCS.PHASECHK.TRANS64.TRYWAIT P0, [R0+URZ], R3 ;  /* 0x00000003000075a7 */ /* 0x0022a400080011ff */
[----:B--2---:R-:W-:Y:S05]  /*9d40*/  @!P0 NANOSLEEP.SYNCS 0x989680 ;  /* 0x009896800000895d */ /* 0x004fea0003900000 */
[----:B------:R-:W2:Y:S02]  /*9d50*/  @!P0 SYNCS.PHASECHK.TRANS64 P0, [R0+URZ], R3 ;  /* 0x00000003000085a7 */ /* 0x000ea400080010ff */
[----:B--2---:R-:W-:Y:S05]  /*9d60*/  @!P0 BRA `(.L_x_216) ;  /* 0xfffffffc00f08947 */ /* 0x004fea000383ffff */
[----:B------:R-:W-:Y:S05]  /*9d70*/  BRA `(.L_x_217) ;  /* 0xffffff9800687947 */ /* 0x000fea000383ffff */
.L_x_60:
[----:B---3--:R-:W-:-:S07]  /*9d80*/  MOV R0, UR5 ;  /* 0x0000000500007c02 */ /* 0x008fce0008000f00 */
.L_x_218:
[----:B-1----:R1:W2:Y:S02]  /*9d90*/  SYNCS.PHASECHK.TRANS64.TRYWAIT P0, [R0+URZ], R3 ;  /* 0x00000003000075a7 */ /* 0x0022a400080011ff */
[----:B--2---:R-:W-:Y:S05]  /*9da0*/  @!P0 NANOSLEEP.SYNCS 0x989680 ;  /* 0x009896800000895d */ /* 0x004fea0003900000 */
[----:B------:R-:W2:Y:S02]  /*9db0*/  @!P0 SYNCS.PHASECHK.TRANS64 P0, [R0+URZ], R3 ;  /* 0x00000003000085a7 */ /* 0x000ea400080010ff */
[----:B--2---:R-:W-:Y:S05]  /*9dc0*/  @!P0 BRA `(.L_x_218) ;  /* 0xfffffffc00f08947 */ /* 0x004fea000383ffff */
[----:B------:R-:W-:Y:S05]  /*9dd0*/  BRA `(.L_x_219) ;  /* 0xffffff9800747947 */ /* 0x000fea000383ffff */
.L_x_61:
[----:B---3--:R-:W-:-:S07]  /*9de0*/  MOV R0, UR5 ;  /* 0x0000000500007c02 */ /* 0x008fce0008000f00 */
.L_x_220:
[----:B-1----:R1:W2:Y:S02]  /*9df0*/  SYNCS.PHASECHK.TRANS64.TRYWAIT P0, [R0+URZ], R3 ;  /* 0x00000003000075a7 */ /* 0x0022a400080011ff */
[----:B--2---:R-:W-:Y:S05]  /*9e00*/  @!P0 NANOSLEEP.SYNCS 0x989680 ;  /* 0x009896800000895d */ /* 0x004fea0003900000 */
[----:B------:R-:W2:Y:S02]  /*9e10*/  @!P0 SYNCS.PHASECHK.TRANS64 P0, [R0+URZ], R3 ;  /* 0x00000003000085a7 */ /* 0x000ea400080010ff */
[----:B--2---:R-:W-:Y:S05]  /*9e20*/  @!P0 BRA `(.L_x_220) ;  /* 0xfffffffc00f08947 */ /* 0x004fea000383ffff */
[----:B------:R-:W-:Y:S05]  /*9e30*/  BRA `(.L_x_221) ;  /* 0xffffff9800807947 */ /* 0x000fea000383ffff */
.L_x_62:
[----:B---3--:R-:W-:-:S07]  /*9e40*/  MOV R0, UR5 ;  /* 0x0000000500007c02 */ /* 0x008fce0008000f00 */
.L_x_222:
[----:B-1----:R1:W2:Y:S02]  /*9e50*/  SYNCS.PHASECHK.TRANS64.TRYWAIT P0, [R0+URZ], R3 ;  /* 0x00000003000075a7 */ /* 0x0022a400080011ff */
[----:B--2---:R-:W-:Y:S05]  /*9e60*/  @!P0 NANOSLEEP.SYNCS 0x989680 ;  /* 0x009896800000895d */ /* 0x004fea0003900000 */
[----:B------:R-:W2:Y:S02]  /*9e70*/  @!P0 SYNCS.PHASECHK.TRANS64 P0, [R0+URZ], R3 ;  /* 0x00000003000085a7 */ /* 0x000ea400080010ff */
[----:B--2---:R-:W-:Y:S05]  /*9e80*/  @!P0 BRA `(.L_x_222) ;  /* 0xfffffffc00f08947 */ /* 0x004fea000383ffff */
[----:B------:R-:W-:Y:S05]  /*9e90*/  BRA `(.L_x_223) ;  /* 0xffffff98008c7947 */ /* 0x000fea000383ffff */
.L_x_63:
[----:B---3--:R-:W-:-:S07]  /*9ea0*/  MOV R0, UR5 ;  /* 0x0000000500007c02 */ /* 0x008fce0008000f00 */
.L_x_224:
[----:B-1----:R1:W2:Y:S02]  /*9eb0*/  SYNCS.PHASECHK.TRANS64.TRYWAIT P0, [R0+URZ], R3 ;  /* 0x00000003000075a7 */ /* 0x0022a400080011ff */
[----:B--2---:R-:W-:Y:S05]  /*9ec0*/  @!P0 NANOSLEEP.SYNCS 0x989680 ;  /* 0x009896800000895d */ /* 0x004fea0003900000 */
[----:B------:R-:W2:Y:S02]  /*9ed0*/  @!P0 SYNCS.PHASECHK.TRANS64 P0, [R0+URZ], R3 ;  /* 0x00000003000085a7 */ /* 0x000ea400080010ff */
[----:B--2---:R-:W-:Y:S05]  /*9ee0*/  @!P0 BRA `(.L_x_224) ;  /* 0xfffffffc00f08947 */ /* 0x004fea000383ffff */
[----:B------:R-:W-:Y:S05]  /*9ef0*/  BRA `(.L_x_225) ;  /* 0xffffff9800987947 */ /* 0x000fea000383ffff */
.L_x_64:
[----:B---3--:R-:W-:-:S07]  /*9f00*/  MOV R0, UR5 ;  /* 0x0000000500007c02 */ /* 0x008fce0008000f00 */
.L_x_226:
[----:B-1----:R1:W2:Y:S02]  /*9f10*/  SYNCS.PHASECHK.TRANS64.TRYWAIT P0, [R0+URZ], R3 ;  /* 0x00000003000075a7 */ /* 0x0022a400080011ff */
[----:B--2---:R-:W-:Y:S05]  /*9f20*/  @!P0 NANOSLEEP.SYNCS 0x989680 ;  /* 0x009896800000895d */ /* 0x004fea0003900000 */
[----:B------:R-:W2:Y:S02]  /*9f30*/  @!P0 SYNCS.PHASECHK.TRANS64 P0, [R0+URZ], R3 ;  /* 0x00000003000085a7 */ /* 0x000ea400080010ff */
[----:B--2---:R-:W-:Y:S05]  /*9f40*/  @!P0 BRA `(.L_x_226) ;  /* 0xfffffffc00f08947 */ /* 0x004fea000383ffff */
[----:B------:R-:W-:Y:S05]  /*9f50*/  BRA `(.L_x_227) ;  /* 0xffffff9800a47947 */ /* 0x000fea000383ffff */
.L_x_65:
[----:B---3--:R-:W-:-:S07]  /*9f60*/  MOV R0, UR5 ;  /* 0x0000000500007c02 */ /* 0x008fce0008000f00 */
.L_x_228:
[----:B-1----:R1:W2:Y:S02]  /*9f70*/  SYNCS.PHASECHK.TRANS64.TRYWAIT P0, [R0+URZ], R3 ;  /* 0x00000003000075a7 */ /* 0x0022a400080011ff */
[----:B--2---:R-:W-:Y:S05]  /*9f80*/  @!P0 NANOSLEEP.SYNCS 0x989680 ;  /* 0x009896800000895d */ /* 0x004fea0003900000 */
[----:B------:R-:W2:Y:S02]  /*9f90*/  @!P0 SYNCS.PHASECHK.TRANS64 P0, [R0+URZ], R3 ;  /* 0x00000003000085a7 */ /* 0x000ea400080010ff */
[----:B--2---:R-:W-:Y:S05]  /*9fa0*/  @!P0 BRA `(.L_x_228) ;  /* 0xfffffffc00f08947 */ /* 0x004fea000383ffff */
[----:B------:R-:W-:Y:S05]  /*9fb0*/  BRA `(.L_x_229) ;  /* 0xffffff9800b07947 */ /* 0x000fea000383ffff */
.L_x_66:
[----:B---3--:R-:W-:-:S07]  /*9fc0*/  MOV R0, UR5 ;  /* 0x0000000500007c02 */ /* 0x008fce0008000f00 */
.L_x_230:
[----:B-1----:R1:W2:Y:S02]  /*9fd0*/  SYNCS.PHASECHK.TRANS64.TRYWAIT P0, [R0+URZ], R3 ;  /* 0x00000003000075a7 */ /* 0x0022a400080011ff */
[----:B--2---:R-:W-:Y:S05]  /*9fe0*/  @!P0 NANOSLEEP.SYNCS 0x989680 ;  /* 0x009896800000895d */ /* 0x004fea0003900000 */
[----:B------:R-:W2:Y:S02]  /*9ff0*/  @!P0 SYNCS.PHASECHK.TRANS64 P0, [R0+URZ], R3 ;  /* 0x00000003000085a7 */ /* 0x000ea400080010ff */
[----:B--2---:R-:W-:Y:S05]  /*a000*/  @!P0 BRA `(.L_x_230) ;  /* 0xfffffffc00f08947 */ /* 0x004fea000383ffff */
[----:B------:R-:W-:Y:S05]  /*a010*/  BRA `(.L_x_231) ;  /* 0xffffff9800bc7947 */ /* 0x000fea000383ffff */
.L_x_67:
[----:B---3--:R-:W-:-:S07]  /*a020*/  MOV R0, UR5 ;  /* 0x0000000500007c02 */ /* 0x008fce0008000f00 */
.L_x_232:
[----:B-1----:R1:W2:Y:S02]  /*a030*/  SYNCS.PHASECHK.TRANS64.TRYWAIT P0, [R0+URZ], R3 ;  /* 0x00000003000075a7 */ /* 0x0022a400080011ff */
[----:B--2---:R-:W-:Y:S05]  /*a040*/  @!P0 NANOSLEEP.SYNCS 0x989680 ;  /* 0x009896800000895d */ /* 0x004fea0003900000 */
[----:B------:R-:W2:Y:S02]  /*a050*/  @!P0 SYNCS.PHASECHK.TRANS64 P0, [R0+URZ], R3 ;  /* 0x00000003000085a7 */ /* 0x000ea400080010ff */
[----:B--2---:R-:W-:Y:S05]  /*a060*/  @!P0 BRA `(.L_x_232) ;  /* 0xfffffffc00f08947 */ /* 0x004fea000383ffff */
[----:B------:R-:W-:Y:S05]  /*a070*/  BRA `(.L_x_233) ;  /* 0xffffff9800c87947 */ /* 0x000fea000383ffff */
.L_x_68:
[----:B---3--:R-:W-:-:S07]  /*a080*/  MOV R0, UR5 ;  /* 0x0000000500007c02 */ /* 0x008fce0008000f00 */
.L_x_234:
[----:B-1----:R1:W2:Y:S02]  /*a090*/  SYNCS.PHASECHK.TRANS64.TRYWAIT P0, [R0+URZ], R3 ;  /* 0x00000003000075a7 */ /* 0x0022a400080011ff */
[----:B--2---:R-:W-:Y:S05]  /*a0a0*/  @!P0 NANOSLEEP.SYNCS 0x989680 ;  /* 0x009896800000895d */ /* 0x004fea0003900000 */
[----:B------:R-:W2:Y:S02]  /*a0b0*/  @!P0 SYNCS.PHASECHK.TRANS64 P0, [R0+URZ], R3 ;  /* 0x00000003000085a7 */ /* 0x000ea400080010ff */
[----:B--2---:R-:W-:Y:S05]  /*a0c0*/  @!P0 BRA `(.L_x_234) ;  /* 0xfffffffc00f08947 */ /* 0x004fea000383ffff */
[----:B------:R-:W-:Y:S05]  /*a0d0*/  BRA `(.L_x_235) ;  /* 0xffffff9800d47947 */ /* 0x000fea000383ffff */
.L_x_69:
[----:B---3--:R-:W-:-:S07]  /*a0e0*/  MOV R0, UR5 ;  /* 0x0000000500007c02 */ /* 0x008fce0008000f00 */
.L_x_236:
[----:B-1----:R1:W2:Y:S02]  /*a0f0*/  SYNCS.PHASECHK.TRANS64.TRYWAIT P0, [R0+URZ], R3 ;  /* 0x00000003000075a7 */ /* 0x0022a400080011ff */
[----:B--2---:R-:W-:Y:S05]  /*a100*/  @!P0 NANOSLEEP.SYNCS 0x989680 ;  /* 0x009896800000895d */ /* 0x004fea0003900000 */
[----:B------:R-:W2:Y:S02]  /*a110*/  @!P0 SYNCS.PHASECHK.TRANS64 P0, [R0+URZ], R3 ;  /* 0x00000003000085a7 */ /* 0x000ea400080010ff */
[----:B--2---:R-:W-:Y:S05]  /*a120*/  @!P0 BRA `(.L_x_236) ;  /* 0xfffffffc00f08947 */ /* 0x004fea000383ffff */
[----:B------:R-:W-:Y:S05]  /*a130*/  BRA `(.L_x_237) ;  /* 0xffffff9800e07947 */ /* 0x000fea000383ffff */
.L_x_70:
[----:B---3--:R-:W-:-:S07]  /*a140*/  MOV R0, UR5 ;  /* 0x0000000500007c02 */ /* 0x008fce0008000f00 */
.L_x_238:
[----:B-1----:R1:W2:Y:S02]  /*a150*/  SYNCS.PHASECHK.TRANS64.TRYWAIT P0, [R0+URZ], R3 ;  /* 0x00000003000075a7 */ /* 0x0022a400080011ff */
[----:B--2---:R-:W-:Y:S05]  /*a160*/  @!P0 NANOSLEEP.SYNCS 0x989680 ;  /* 0x009896800000895d */ /* 0x004fea0003900000 */
[----:B------:R-:W2:Y:S02]  /*a170*/  @!P0 SYNCS.PHASECHK.TRANS64 P0, [R0+URZ], R3 ;  /* 0x00000003000085a7 */ /* 0x000ea400080010ff */
[----:B--2---:R-:W-:Y:S05]  /*a180*/  @!P0 BRA `(.L_x_238) ;  /* 0xfffffffc00f08947 */ /* 0x004fea000383ffff */
[----:B------:R-:W-:Y:S05]  /*a190*/  BRA `(.L_x_239) ;  /* 0xffffff9800ec7947 */ /* 0x000fea000383ffff */
.L_x_71:
[----:B---3--:R-:W-:-:S07]  /*a1a0*/  MOV R0, UR5 ;  /* 0x0000000500007c02 */ /* 0x008fce0008000f00 */
.L_x_240:
[----:B-1----:R1:W2:Y:S02]  /*a1b0*/  SYNCS.PHASECHK.TRANS64.TRYWAIT P0, [R0+URZ], R3 ;  /* 0x00000003000075a7 */ /* 0x0022a400080011ff */
[----:B--2---:R-:W-:Y:S05]  /*a1c0*/  @!P0 NANOSLEEP.SYNCS 0x989680 ;  /* 0x009896800000895d */ /* 0x004fea0003900000 */
[----:B------:R-:W2:Y:S02]  /*a1d0*/  @!P0 SYNCS.PHASECHK.TRANS64 P0, [R0+URZ], R3 ;  /* 0x00000003000085a7 */ /* 0x000ea400080010ff */
[----:B--2---:R-:W-:Y:S05]  /*a1e0*/  @!P0 BRA `(.L_x_240) ;  /* 0xfffffffc00f08947 */ /* 0x004fea000383ffff */
[----:B------:R-:W-:Y:S05]  /*a1f0*/  BRA `(.L_x_241) ;  /* 0xffffff9800f87947 */ /* 0x000fea000383ffff */
.L_x_72:
[----:B---3--:R-:W-:-:S07]  /*a200*/  MOV R0, UR5 ;  /* 0x0000000500007c02 */ /* 0x008fce0008000f00 */
.L_x_242:
[----:B-1----:R1:W2:Y:S02]  /*a210*/  SYNCS.PHASECHK.TRANS64.TRYWAIT P0, [R0+URZ], R3 ;  /* 0x00000003000075a7 */ /* 0x0022a400080011ff */
[----:B--2---:R-:W-:Y:S05]  /*a220*/  @!P0 NANOSLEEP.SYNCS 0x989680 ;  /* 0x009896800000895d */ /* 0x004fea0003900000 */
[----:B------:R-:W2:Y:S02]  /*a230*/  @!P0 SYNCS.PHASECHK.TRANS64 P0, [R0+URZ], R3 ;  /* 0x00000003000085a7 */ /* 0x000ea400080010ff */
[----:B--2---:R-:W-:Y:S05]  /*a240*/  @!P0 BRA `(.L_x_242) ;  /* 0xfffffffc00f08947 */ /* 0x004fea000383ffff */
[----:B------:R-:W-:Y:S05]  /*a250*/  BRA `(.L_x_243) ;  /* 0xffffff9c00047947 */ /* 0x000fea000383ffff */
.L_x_73:
[----:B---3--:R-:W-:-:S07]  /*a260*/  MOV R0, UR5 ;  /* 0x0000000500007c02 */ /* 0x008fce0008000f00 */
.L_x_244:
[----:B-1----:R1:W2:Y:S02]  /*a270*/  SYNCS.PHASECHK.TRANS64.TRYWAIT P0, [R0+URZ], R3 ;  /* 0x00000003000075a7 */ /* 0x0022a400080011ff */
[----:B--2---:R-:W-:Y:S05]  /*a280*/  @!P0 NANOSLEEP.SYNCS 0x989680 ;  /* 0x009896800000895d */ /* 0x004fea0003900000 */
[----:B------:R-:W2:Y:S02]  /*a290*/  @!P0 SYNCS.PHASECHK.TRANS64 P0, [R0+URZ], R3 ;  /* 0x00000003000085a7 */ /* 0x000ea400080010ff */
[----:B--2---:R-:W-:Y:S05]  /*a2a0*/  @!P0 BRA `(.L_x_244) ;  /* 0xfffffffc00f08947 */ /* 0x004fea000383ffff */
[----:B------:R-:W-:Y:S05]  /*a2b0*/  BRA `(.L_x_245) ;  /* 0xffffff9c00107947 */ /* 0x000fea000383ffff */
.L_x_74:
[----:B---3--:R-:W-:-:S07]  /*a2c0*/  MOV R0, UR5 ;  /* 0x0000000500007c02 */ /* 0x008fce0008000f00 */
.L_x_246:
[----:B-1----:R1:W2:Y:S02]  /*a2d0*/  SYNCS.PHASECHK.TRANS64.TRYWAIT P0, [R0+URZ], R3 ;  /* 0x00000003000075a7 */ /* 0x0022a400080011ff */
[----:B--2---:R-:W-:Y:S05]  /*a2e0*/  @!P0 NANOSLEEP.SYNCS 0x989680 ;  /* 0x009896800000895d */ /* 0x004fea0003900000 */
[----:B------:R-:W2:Y:S02]  /*a2f0*/  @!P0 SYNCS.PHASECHK.TRANS64 P0, [R0+URZ], R3 ;  /* 0x00000003000085a7 */ /* 0x000ea400080010ff */
[----:B--2---:R-:W-:Y:S05]  /*a300*/  @!P0 BRA `(.L_x_246) ;  /* 0xfffffffc00f08947 */ /* 0x004fea000383ffff */
[----:B------:R-:W-:Y:S05]  /*a310*/  BRA `(.L_x_247) ;  /* 0xffffff9c001c7947 */ /* 0x000fea000383ffff */
.L_x_75:
[----:B---3--:R-:W-:-:S07]  /*a320*/  MOV R0, UR5 ;  /* 0x0000000500007c02 */ /* 0x008fce0008000f00 */
.L_x_248:
[----:B-1----:R1:W2:Y:S02]  /*a330*/  SYNCS.PHASECHK.TRANS64.TRYWAIT P0, [R0+URZ], R3 ;  /* 0x00000003000075a7 */ /* 0x0022a400080011ff */
[----:B--2---:R-:W-:Y:S05]  /*a340*/  @!P0 NANOSLEEP.SYNCS 0x989680 ;  /* 0x009896800000895d */ /* 0x004fea0003900000 */
[----:B------:R-:W2:Y:S02]  /*a350*/  @!P0 SYNCS.PHASECHK.TRANS64 P0, [R0+URZ], R3 ;  /* 0x00000003000085a7 */ /* 0x000ea400080010ff */
[----:B--2---:R-:W-:Y:S05]  /*a360*/  @!P0 BRA `(.L_x_248) ;  /* 0xfffffffc00f08947 */ /* 0x004fea000383ffff */
[----:B------:R-:W-:Y:S05]  /*a370*/  BRA `(.L_x_249) ;  /* 0xffffff9c00287947 */ /* 0x000fea000383ffff */
.L_x_76:
[----:B---3--:R-:W-:-:S07]  /*a380*/  MOV R0, UR5 ;  /* 0x0000000500007c02 */ /* 0x008fce0008000f00 */
.L_x_250:
[----:B-1----:R1:W2:Y:S02]  /*a390*/  SYNCS.PHASECHK.TRANS64.TRYWAIT P0, [R0+URZ], R3 ;  /* 0x00000003000075a7 */ /* 0x0022a400080011ff */
[----:B--2---:R-:W-:Y:S05]  /*a3a0*/  @!P0 NANOSLEEP.SYNCS 0x989680 ;  /* 0x009896800000895d */ /* 0x004fea0003900000 */
[----:B------:R-:W2:Y:S02]  /*a3b0*/  @!P0 SYNCS.PHASECHK.TRANS64 P0, [R0+URZ], R3 ;  /* 0x00000003000085a7 */ /* 0x000ea400080010ff */
[----:B--2---:R-:W-:Y:S05]  /*a3c0*/  @!P0 BRA `(.L_x_250) ;  /* 0xfffffffc00f08947 */ /* 0x004fea000383ffff */
[----:B------:R-:W-:Y:S05]  /*a3d0*/  BRA `(.L_x_251) ;  /* 0xffffff9c00347947 */ /* 0x000fea000383ffff */
.L_x_77:
[----:B---3--:R-:W-:-:S07]  /*a3e0*/  MOV R0, UR5 ;  /* 0x0000000500007c02 */ /* 0x008fce0008000f00 */
.L_x_252:
[----:B-1----:R1:W2:Y:S02]  /*a3f0*/  SYNCS.PHASECHK.TRANS64.TRYWAIT P0, [R0+URZ], R3 ;  /* 0x00000003000075a7 */ /* 0x0022a400080011ff */
[----:B--2---:R-:W-:Y:S05]  /*a400*/  @!P0 NANOSLEEP.SYNCS 0x989680 ;  /* 0x009896800000895d */ /* 0x004fea0003900000 */
[----:B------:R-:W2:Y:S02]  /*a410*/  @!P0 SYNCS.PHASECHK.TRANS64 P0, [R0+URZ], R3 ;  /* 0x00000003000085a7 */ /* 0x000ea400080010ff */
[----:B--2---:R-:W-:Y:S05]  /*a420*/  @!P0 BRA `(.L_x_252) ;  /* 0xfffffffc00f08947 */ /* 0x004fea000383ffff */
[----:B------:R-:W-:Y:S05]  /*a430*/  BRA `(.L_x_253) ;  /* 0xffffff9c00407947 */ /* 0x000fea000383ffff */
.L_x_78:
[----:B---3--:R-:W-:-:S07]  /*a440*/  MOV R0, UR5 ;  /* 0x0000000500007c02 */ /* 0x008fce0008000f00 */
.L_x_254:
[----:B-1----:R1:W2:Y:S02]  /*a450*/  SYNCS.PHASECHK.TRANS64.TRYWAIT P0, [R0+URZ], R3 ;  /* 0x00000003000075a7 */ /* 0x0022a400080011ff */
[----:B--2---:R-:W-:Y:S05]  /*a460*/  @!P0 NANOSLEEP.SYNCS 0x989680 ;  /* 0x009896800000895d */ /* 0x004fea0003900000 */
[----:B------:R-:W2:Y:S02]  /*a470*/  @!P0 SYNCS.PHASECHK.TRANS64 P0, [R0+URZ], R3 ;  /* 0x00000003000085a7 */ /* 0x000ea400080010ff */
[----:B--2---:R-:W-:Y:S05]  /*a480*/  @!P0 BRA `(.L_x_254) ;  /* 0xfffffffc00f08947 */ /* 0x004fea000383ffff */
[----:B------:R-:W-:Y:S05]  /*a490*/  BRA `(.L_x_255) ;  /* 0xffffff9c004c7947 */ /* 0x000fea000383ffff */
.L_x_79:
[----:B---3--:R-:W-:-:S07]  /*a4a0*/  MOV R0, UR5 ;  /* 0x0000000500007c02 */ /* 0x008fce0008000f00 */
.L_x_256:
[----:B-1----:R1:W2:Y:S02]  /*a4b0*/  SYNCS.PHASECHK.TRANS64.TRYWAIT P0, [R0+URZ], R3 ;  /* 0x00000003000075a7 */ /* 0x0022a400080011ff */
[----:B--2---:R-:W-:Y:S05]  /*a4c0*/  @!P0 NANOSLEEP.SYNCS 0x989680 ;  /* 0x009896800000895d */ /* 0x004fea0003900000 */
[----:B------:R-:W2:Y:S02]  /*a4d0*/  @!P0 SYNCS.PHASECHK.TRANS64 P0, [R0+URZ], R3 ;  /* 0x00000003000085a7 */ /* 0x000ea400080010ff */
[----:B--2---:R-:W-:Y:S05]  /*a4e0*/  @!P0 BRA `(.L_x_256) ;  /* 0xfffffffc00f08947 */ /* 0x004fea000383ffff */
[----:B------:R-:W-:Y:S05]  /*a4f0*/  BRA `(.L_x_257) ;  /* 0xffffff9c00587947 */ /* 0x000fea000383ffff */
.L_x_80:
[----:B---3--:R-:W-:-:S07]  /*a500*/  MOV R0, UR5 ;  /* 0x0000000500007c02 */ /* 0x008fce0008000f00 */
.L_x_258:
[----:B-1----:R1:W2:Y:S02]  /*a510*/  SYNCS.PHASECHK.TRANS64.TRYWAIT P0, [R0+URZ], R3 ;  /* 0x00000003000075a7 */ /* 0x0022a400080011ff */
[----:B--2---:R-:W-:Y:S05]  /*a520*/  @!P0 NANOSLEEP.SYNCS 0x989680 ;  /* 0x009896800000895d */ /* 0x004fea0003900000 */
[----:B------:R-:W2:Y:S02]  /*a530*/  @!P0 SYNCS.PHASECHK.TRANS64 P0, [R0+URZ], R3 ;  /* 0x00000003000085a7 */ /* 0x000ea400080010ff */
[----:B--2---:R-:W-:Y:S05]  /*a540*/  @!P0 BRA `(.L_x_258) ;  /* 0xfffffffc00f08947 */ /* 0x004fea000383ffff */
[----:B------:R-:W-:Y:S05]  /*a550*/  BRA `(.L_x_259) ;  /* 0xffffff9c00647947 */ /* 0x000fea000383ffff */
.L_x_81:
[----:B---3--:R-:W-:-:S07]  /*a560*/  MOV R0, UR5 ;  /* 0x0000000500007c02 */ /* 0x008fce0008000f00 */
.L_x_260:
[----:B-1----:R1:W2:Y:S02]  /*a570*/  SYNCS.PHASECHK.TRANS64.TRYWAIT P0, [R0+URZ], R3 ;  /* 0x00000003000075a7 */ /* 0x0022a400080011ff */
[----:B--2---:R-:W-:Y:S05]  /*a580*/  @!P0 NANOSLEEP.SYNCS 0x989680 ;  /* 0x009896800000895d */ /* 0x004fea0003900000 */
[----:B------:R-:W2:Y:S02]  /*a590*/  @!P0 SYNCS.PHASECHK.TRANS64 P0, [R0+URZ], R3 ;  /* 0x00000003000085a7 */ /* 0x000ea400080010ff */
[----:B--2---:R-:W-:Y:S05]  /*a5a0*/  @!P0 BRA `(.L_x_260) ;  /* 0xfffffffc00f08947 */ /* 0x004fea000383ffff */
[----:B------:R-:W-:Y:S05]  /*a5b0*/  BRA `(.L_x_261) ;  /* 0xffffff9c00707947 */ /* 0x000fea000383ffff */
.L_x_82:
[----:B---3--:R-:W-:-:S07]  /*a5c0*/  MOV R0, UR5 ;  /* 0x0000000500007c02 */ /* 0x008fce0008000f00 */
.L_x_262:
[----:B-1----:R1:W2:Y:S02]  /*a5d0*/  SYNCS.PHASECHK.TRANS64.TRYWAIT P0, [R0+URZ], R3 ;  /* 0x00000003000075a7 */ /* 0x0022a400080011ff */
[----:B--2---:R-:W-:Y:S05]  /*a5e0*/  @!P0 NANOSLEEP.SYNCS 0x989680 ;  /* 0x009896800000895d */ /* 0x004fea0003900000 */
[----:B------:R-:W2:Y:S02]  /*a5f0*/  @!P0 SYNCS.PHASECHK.TRANS64 P0, [R0+URZ], R3 ;  /* 0x00000003000085a7 */ /* 0x000ea400080010ff */
[----:B--2---:R-:W-:Y:S05]  /*a600*/  @!P0 BRA `(.L_x_262) ;  /* 0xfffffffc00f08947 */ /* 0x004fea000383ffff */
[----:B------:R-:W-:Y:S05]  /*a610*/  BRA `(.L_x_263) ;  /* 0xffffff9c007c7947 */ /* 0x000fea000383ffff */
.L_x_83:
[----:B---3--:R-:W-:-:S07]  /*a620*/  MOV R0, UR5 ;  /* 0x0000000500007c02 */ /* 0x008fce0008000f00 */
.L_x_264:
[----:B-1----:R1:W2:Y:S02]  /*a630*/  SYNCS.PHASECHK.TRANS64.TRYWAIT P0, [R0+URZ], R3 ;  /* 0x00000003000075a7 */ /* 0x0022a400080011ff */
[----:B--2---:R-:W-:Y:S05]  /*a640*/  @!P0 NANOSLEEP.SYNCS 0x989680 ;  /* 0x009896800000895d */ /* 0x004fea0003900000 */
[----:B------:R-:W2:Y:S02]  /*a650*/  @!P0 SYNCS.PHASECHK.TRANS64 P0, [R0+URZ], R3 ;  /* 0x00000003000085a7 */ /* 0x000ea400080010ff */
[----:B--2---:R-:W-:Y:S05]  /*a660*/  @!P0 BRA `(.L_x_264) ;  /* 0xfffffffc00f08947 */ /* 0x004fea000383ffff */
[----:B------:R-:W-:Y:S05]  /*a670*/  BRA `(.L_x_265) ;  /* 0xffffff9c00887947 */ /* 0x000fea000383ffff */
.L_x_84:
[----:B---3--:R-:W-:-:S07]  /*a680*/  MOV R0, UR5 ;  /* 0x0000000500007c02 */ /* 0x008fce0008000f00 */
.L_x_266:
[----:B-1----:R1:W2:Y:S02]  /*a690*/  SYNCS.PHASECHK.TRANS64.TRYWAIT P0, [R0+URZ], R3 ;  /* 0x00000003000075a7 */ /* 0x0022a400080011ff */
[----:B--2---:R-:W-:Y:S05]  /*a6a0*/  @!P0 NANOSLEEP.SYNCS 0x989680 ;  /* 0x009896800000895d */ /* 0x004fea0003900000 */
[----:B------:R-:W2:Y:S02]  /*a6b0*/  @!P0 SYNCS.PHASECHK.TRANS64 P0, [R0+URZ], R3 ;  /* 0x00000003000085a7 */ /* 0x000ea400080010ff */
[----:B--2---:R-:W-:Y:S05]  /*a6c0*/  @!P0 BRA `(.L_x_266) ;  /* 0xfffffffc00f08947 */ /* 0x004fea000383ffff */
[----:B------:R-:W-:Y:S05]  /*a6d0*/  BRA `(.L_x_267) ;  /* 0xffffff9c00947947 */ /* 0x000fea000383ffff */
.L_x_85:
[----:B---3--:R-:W-:-:S07]  /*a6e0*/  MOV R0, UR5 ;  /* 0x0000000500007c02 */ /* 0x008fce0008000f00 */
.L_x_268:
[----:B-1----:R1:W2:Y:S02]  /*a6f0*/  SYNCS.PHASECHK.TRANS64.TRYWAIT P0, [R0+URZ], R3 ;  /* 0x00000003000075a7 */ /* 0x0022a400080011ff */
[----:B--2---:R-:W-:Y:S05]  /*a700*/  @!P0 NANOSLEEP.SYNCS 0x989680 ;  /* 0x009896800000895d */ /* 0x004fea0003900000 */
[----:B------:R-:W2:Y:S02]  /*a710*/  @!P0 SYNCS.PHASECHK.TRANS64 P0, [R0+URZ], R3 ;  /* 0x00000003000085a7 */ /* 0x000ea400080010ff */
[----:B--2---:R-:W-:Y:S05]  /*a720*/  @!P0 BRA `(.L_x_268) ;  /* 0xfffffffc00f08947 */ /* 0x004fea000383ffff */
[----:B------:R-:W-:Y:S05]  /*a730*/  BRA `(.L_x_269) ;  /* 0xffffff9c00a07947 */ /* 0x000fea000383ffff */
.L_x_86:
[----:B---3--:R-:W-:-:S07]  /*a740*/  MOV R0, UR5 ;  /* 0x0000000500007c02 */ /* 0x008fce0008000f00 */
.L_x_270:
[----:B-1----:R1:W2:Y:S02]  /*a750*/  SYNCS.PHASECHK.TRANS64.TRYWAIT P0, [R0+URZ], R3 ;  /* 0x00000003000075a7 */ /* 0x0022a400080011ff */
[----:B--2---:R-:W-:Y:S05]  /*a760*/  @!P0 NANOSLEEP.SYNCS 0x989680 ;  /* 0x009896800000895d */ /* 0x004fea0003900000 */
[----:B------:R-:W2:Y:S02]  /*a770*/  @!P0 SYNCS.PHASECHK.TRANS64 P0, [R0+URZ], R3 ;  /* 0x00000003000085a7 */ /* 0x000ea400080010ff */
[----:B--2---:R-:W-:Y:S05]  /*a780*/  @!P0 BRA `(.L_x_270) ;  /* 0xfffffffc00f08947 */ /* 0x004fea000383ffff */
[----:B------:R-:W-:Y:S05]  /*a790*/  BRA `(.L_x_271) ;  /* 0xffffff9c00ac7947 */ /* 0x000fea000383ffff */
.L_x_87:
[----:B---3--:R-:W-:-:S07]  /*a7a0*/  MOV R0, UR5 ;  /* 0x0000000500007c02 */ /* 0x008fce0008000f00 */
.L_x_272:
[----:B-1----:R1:W2:Y:S02]  /*a7b0*/  SYNCS.PHASECHK.TRANS64.TRYWAIT P0, [R0+URZ], R3 ;  /* 0x00000003000075a7 */ /* 0x0022a400080011ff */
[----:B--2---:R-:W-:Y:S05]  /*a7c0*/  @!P0 NANOSLEEP.SYNCS 0x989680 ;  /* 0x009896800000895d */ /* 0x004fea0003900000 */
[----:B------:R-:W2:Y:S02]  /*a7d0*/  @!P0 SYNCS.PHASECHK.TRANS64 P0, [R0+URZ], R3 ;  /* 0x00000003000085a7 */ /* 0x000ea400080010ff */
[----:B--2---:R-:W-:Y:S05]  /*a7e0*/  @!P0 BRA `(.L_x_272) ;  /* 0xfffffffc00f08947 */ /* 0x004fea000383ffff */
[----:B------:R-:W-:Y:S05]  /*a7f0*/  BRA `(.L_x_273) ;  /* 0xffffff9c00b87947 */ /* 0x000fea000383ffff */
.L_x_88:
[----:B---3--:R-:W-:-:S07]  /*a800*/  MOV R0, UR5 ;  /* 0x0000000500007c02 */ /* 0x008fce0008000f00 */
.L_x_274:
[----:B-1----:R1:W2:Y:S02]  /*a810*/  SYNCS.PHASECHK.TRANS64.TRYWAIT P0, [R0+URZ], R3 ;  /* 0x00000003000075a7 */ /* 0x0022a400080011ff */
[----:B--2---:R-:W-:Y:S05]  /*a820*/  @!P0 NANOSLEEP.SYNCS 0x989680 ;  /* 0x009896800000895d */ /* 0x004fea0003900000 */
[----:B------:R-:W2:Y:S02]  /*a830*/  @!P0 SYNCS.PHASECHK.TRANS64 P0, [R0+URZ], R3 ;  /* 0x00000003000085a7 */ /* 0x000ea400080010ff */
[----:B--2---:R-:W-:Y:S05]  /*a840*/  @!P0 BRA `(.L_x_274) ;  /* 0xfffffffc00f08947 */ /* 0x004fea000383ffff */
[----:B------:R-:W-:Y:S05]  /*a850*/  BRA `(.L_x_275) ;  /* 0xffffff9c00c47947 */ /* 0x000fea000383ffff */
.L_x_89:
[----:B---3--:R-:W-:-:S07]  /*a860*/  MOV R0, UR5 ;  /* 0x0000000500007c02 */ /* 0x008fce0008000f00 */
.L_x_276:
[----:B-1----:R1:W2:Y:S02]  /*a870*/  SYNCS.PHASECHK.TRANS64.TRYWAIT P0, [R0+URZ], R3 ;  /* 0x00000003000075a7 */ /* 0x0022a400080011ff */
[----:B--2---:R-:W-:Y:S05]  /*a880*/  @!P0 NANOSLEEP.SYNCS 0x989680 ;  /* 0x009896800000895d */ /* 0x004fea0003900000 */
[----:B------:R-:W2:Y:S02]  /*a890*/  @!P0 SYNCS.PHASECHK.TRANS64 P0, [R0+URZ], R3 ;  /* 0x00000003000085a7 */ /* 0x000ea400080010ff */
[----:B--2---:R-:W-:Y:S05]  /*a8a0*/  @!P0 BRA `(.L_x_276) ;  /* 0xfffffffc00f08947 */ /* 0x004fea000383ffff */
[----:B------:R-:W-:Y:S05]  /*a8b0*/  BRA `(.L_x_277) ;  /* 0xffffff9c00d07947 */ /* 0x000fea000383ffff */
.L_x_90:
[----:B---3--:R-:W-:-:S07]  /*a8c0*/  MOV R0, UR5 ;  /* 0x0000000500007c02 */ /* 0x008fce0008000f00 */
.L_x_278:
[----:B-1----:R1:W2:Y:S02]  /*a8d0*/  SYNCS.PHASECHK.TRANS64.TRYWAIT P0, [R0+URZ], R3 ;  /* 0x00000003000075a7 */ /* 0x0022a400080011ff */
[----:B--2---:R-:W-:Y:S05]  /*a8e0*/  @!P0 NANOSLEEP.SYNCS 0x989680 ;  /* 0x009896800000895d */ /* 0x004fea0003900000 */
[----:B------:R-:W2:Y:S02]  /*a8f0*/  @!P0 SYNCS.PHASECHK.TRANS64 P0, [R0+URZ], R3 ;  /* 0x00000003000085a7 */ /* 0x000ea400080010ff */
[----:B--2---:R-:W-:Y:S05]  /*a900*/  @!P0 BRA `(.L_x_278) ;  /* 0xfffffffc00f08947 */ /* 0x004fea000383ffff */
[----:B------:R-:W-:Y:S05]  /*a910*/  BRA `(.L_x_279) ;  /* 0xffffff9c00dc7947 */ /* 0x000fea000383ffff */
.L_x_91:
[----:B---3--:R-:W-:-:S07]  /*a920*/  MOV R0, UR5 ;  /* 0x0000000500007c02 */ /* 0x008fce0008000f00 */
.L_x_280:
[----:B-1----:R1:W2:Y:S02]  /*a930*/  SYNCS.PHASECHK.TRANS64.TRYWAIT P0, [R0+URZ], R3 ;  /* 0x00000003000075a7 */ /* 0x0022a400080011ff */
[----:B--2---:R-:W-:Y:S05]  /*a940*/  @!P0 NANOSLEEP.SYNCS 0x989680 ;  /* 0x009896800000895d */ /* 0x004fea0003900000 */
[----:B------:R-:W2:Y:S02]  /*a950*/  @!P0 SYNCS.PHASECHK.TRANS64 P0, [R0+URZ], R3 ;  /* 0x00000003000085a7 */ /* 0x000ea400080010ff */
[----:B--2---:R-:W-:Y:S05]  /*a960*/  @!P0 BRA `(.L_x_280) ;  /* 0xfffffffc00f08947 */ /* 0x004fea000383ffff */
[----:B------:R-:W-:Y:S05]  /*a970*/  BRA `(.L_x_281) ;  /* 0xffffff9c00e87947 */ /* 0x000fea000383ffff */
.L_x_92:
[----:B---3--:R-:W-:-:S07]  /*a980*/  MOV R0, UR5 ;  /* 0x0000000500007c02 */ /* 0x008fce0008000f00 */
.L_x_282:
[----:B-1----:R1:W2:Y:S02]  /*a990*/  SYNCS.PHASECHK.TRANS64.TRYWAIT P0, [R0+URZ], R3 ;  /* 0x00000003000075a7 */ /* 0x0022a400080011ff */
[----:B--2---:R-:W-:Y:S05]  /*a9a0*/  @!P0 NANOSLEEP.SYNCS 0x989680 ;  /* 0x009896800000895d */ /* 0x004fea0003900000 */
[----:B------:R-:W2:Y:S02]  /*a9b0*/  @!P0 SYNCS.PHASECHK.TRANS64 P0, [R0+URZ], R3 ;  /* 0x00000003000085a7 */ /* 0x000ea400080010ff */
[----:B--2---:R-:W-:Y:S05]  /*a9c0*/  @!P0 BRA `(.L_x_282) ;  /* 0xfffffffc00f08947 */ /* 0x004fea000383ffff */
[----:B------:R-:W-:Y:S05]  /*a9d0*/  BRA `(.L_x_283) ;  /* 0xffffff9c00f47947 */ /* 0x000fea000383ffff */
.L_x_93:
[----:B---3--:R-:W-:-:S07]  /*a9e0*/  MOV R0, UR5 ;  /* 0x0000000500007c02 */ /* 0x008fce0008000f00 */
.L_x_284:
[----:B-1----:R1:W2:Y:S02]  /*a9f0*/  SYNCS.PHASECHK.TRANS64.TRYWAIT P0, [R0+URZ], R3 ;  /* 0x00000003000075a7 */ /* 0x0022a400080011ff */
[----:B--2---:R-:W-:Y:S05]  /*aa00*/  @!P0 NANOSLEEP.SYNCS 0x989680 ;  /* 0x009896800000895d */ /* 0x004fea0003900000 */
[----:B------:R-:W2:Y:S02]  /*aa10*/  @!P0 SYNCS.PHASECHK.TRANS64 P0, [R0+URZ], R3 ;  /* 0x00000003000085a7 */ /* 0x000ea400080010ff */
[----:B--2---:R-:W-:Y:S05]  /*aa20*/  @!P0 BRA `(.L_x_284) ;  /* 0xfffffffc00f08947 */ /* 0x004fea000383ffff */
[----:B------:R-:W-:Y:S05]  /*aa30*/  BRA `(.L_x_285) ;  /* 0xffffffa000007947 */ /* 0x000fea000383ffff */
.L_x_94:
[----:B---3--:R-:W-:-:S07]  /*aa40*/  MOV R0, UR5 ;  /* 0x0000000500007c02 */ /* 0x008fce0008000f00 */
.L_x_286:
[----:B-1----:R1:W2:Y:S02]  /*aa50*/  SYNCS.PHASECHK.TRANS64.TRYWAIT P0, [R0+URZ], R3 ;  /* 0x00000003000075a7 */ /* 0x0022a400080011ff */
[----:B--2---:R-:W-:Y:S05]  /*aa60*/  @!P0 NANOSLEEP.SYNCS 0x989680 ;  /* 0x009896800000895d */ /* 0x004fea0003900000 */
[----:B------:R-:W2:Y:S02]  /*aa70*/  @!P0 SYNCS.PHASECHK.TRANS64 P0, [R0+URZ], R3 ;  /* 0x00000003000085a7 */ /* 0x000ea400080010ff */
[----:B--2---:R-:W-:Y:S05]  /*aa80*/  @!P0 BRA `(.L_x_286) ;  /* 0xfffffffc00f08947 */ /* 0x004fea000383ffff */
[----:B------:R-:W-:Y:S05]  /*aa90*/  BRA `(.L_x_287) ;  /* 0xffffffa0000c7947 */ /* 0x000fea000383ffff */
.L_x_95:
[----:B---3--:R-:W-:-:S07]  /*aaa0*/  MOV R0, UR5 ;  /* 0x0000000500007c02 */ /* 0x008fce0008000f00 */
.L_x_288:
[----:B-1----:R1:W2:Y:S02]  /*aab0*/  SYNCS.PHASECHK.TRANS64.TRYWAIT P0, [R0+URZ], R3 ;  /* 0x00000003000075a7 */ /* 0x0022a400080011ff */
[----:B--2---:R-:W-:Y:S05]  /*aac0*/  @!P0 NANOSLEEP.SYNCS 0x989680 ;  /* 0x009896800000895d */ /* 0x004fea0003900000 */
[----:B------:R-:W2:Y:S02]  /*aad0*/  @!P0 SYNCS.PHASECHK.TRANS64 P0, [R0+URZ], R3 ;  /* 0x00000003000085a7 */ /* 0x000ea400080010ff */
[----:B--2---:R-:W-:Y:S05]  /*aae0*/  @!P0 BRA `(.L_x_288) ;  /* 0xfffffffc00f08947 */ /* 0x004fea000383ffff */
[----:B------:R-:W-:Y:S05]  /*aaf0*/  BRA `(.L_x_289) ;  /* 0xffffffa000187947 */ /* 0x000fea000383ffff */
.L_x_96:
[----:B---3--:R-:W-:-:S07]  /*ab00*/  MOV R0, UR5 ;  /* 0x0000000500007c02 */ /* 0x008fce0008000f00 */
.L_x_290:
[----:B-1----:R1:W2:Y:S02]  /*ab10*/  SYNCS.PHASECHK.TRANS64.TRYWAIT P0, [R0+URZ], R3 ;  /* 0x00000003000075a7 */ /* 0x0022a400080011ff */
[----:B--2---:R-:W-:Y:S05]  /*ab20*/  @!P0 NANOSLEEP.SYNCS 0x989680 ;  /* 0x009896800000895d */ /* 0x004fea0003900000 */
[----:B------:R-:W2:Y:S02]  /*ab30*/  @!P0 SYNCS.PHASECHK.TRANS64 P0, [R0+URZ], R3 ;  /* 0x00000003000085a7 */ /* 0x000ea400080010ff */
[----:B--2---:R-:W-:Y:S05]  /*ab40*/  @!P0 BRA `(.L_x_290) ;  /* 0xfffffffc00f08947 */ /* 0x004fea000383ffff */
[----:B------:R-:W-:Y:S05]  /*ab50*/  BRA `(.L_x_291) ;  /* 0xffffffa000247947 */ /* 0x000fea000383ffff */
.L_x_97:
[----:B---3--:R-:W-:-:S07]  /*ab60*/  MOV R0, UR5 ;  /* 0x0000000500007c02 */ /* 0x008fce0008000f00 */
.L_x_292:
[----:B-1----:R1:W2:Y:S02]  /*ab70*/  SYNCS.PHASECHK.TRANS64.TRYWAIT P0, [R0+URZ], R3 ;  /* 0x00000003000075a7 */ /* 0x0022a400080011ff */
[----:B--2---:R-:W-:Y:S05]  /*ab80*/  @!P0 NANOSLEEP.SYNCS 0x989680 ;  /* 0x009896800000895d */ /* 0x004fea0003900000 */
[----:B------:R-:W2:Y:S02]  /*ab90*/  @!P0 SYNCS.PHASECHK.TRANS64 P0, [R0+URZ], R3 ;  /* 0x00000003000085a7 */ /* 0x000ea400080010ff */
[----:B--2---:R-:W-:Y:S05]  /*aba0*/  @!P0 BRA `(.L_x_292) ;  /* 0xfffffffc00f08947 */ /* 0x004fea000383ffff */
[----:B------:R-:W-:Y:S05]  /*abb0*/  BRA `(.L_x_293) ;  /* 0xffffffa000307947 */ /* 0x000fea000383ffff */
.L_x_98:
[----:B---3--:R-:W-:-:S07]  /*abc0*/  MOV R0, UR5 ;  /* 0x0000000500007c02 */ /* 0x008fce0008000f00 */
.L_x_294:
[----:B-1----:R1:W2:Y:S02]  /*abd0*/  SYNCS.PHASECHK.TRANS64.TRYWAIT P0, [R0+URZ], R3 ;  /* 0x00000003000075a7 */ /* 0x0022a400080011ff */
[----:B--2---:R-:W-:Y:S05]  /*abe0*/  @!P0 NANOSLEEP.SYNCS 0x989680 ;  /* 0x009896800000895d */ /* 0x004fea0003900000 */
[----:B------:R-:W2:Y:S02]  /*abf0*/  @!P0 SYNCS.PHASECHK.TRANS64 P0, [R0+URZ], R3 ;  /* 0x00000003000085a7 */ /* 0x000ea400080010ff */
[----:B--2---:R-:W-:Y:S05]  /*ac00*/  @!P0 BRA `(.L_x_294) ;  /* 0xfffffffc00f08947 */ /* 0x004fea000383ffff */
[----:B------:R-:W-:Y:S05]  /*ac10*/  BRA `(.L_x_295) ;  /* 0xffffffa0003c7947 */ /* 0x000fea000383ffff */
.L_x_99:
[----:B---3--:R-:W-:-:S07]  /*ac20*/  MOV R0, UR5 ;  /* 0x0000000500007c02 */ /* 0x008fce0008000f00 */
.L_x_296:
[----:B-1----:R1:W2:Y:S02]  /*ac30*/  SYNCS.PHASECHK.TRANS64.TRYWAIT P0, [R0+URZ], R3 ;  /* 0x00000003000075a7 */ /* 0x0022a400080011ff */
[----:B--2---:R-:W-:Y:S05]  /*ac40*/  @!P0 NANOSLEEP.SYNCS 0x989680 ;  /* 0x009896800000895d */ /* 0x004fea0003900000 */
[----:B------:R-:W2:Y:S02]  /*ac50*/  @!P0 SYNCS.PHASECHK.TRANS64 P0, [R0+URZ], R3 ;  /* 0x00000003000085a7 */ /* 0x000ea400080010ff */
[----:B--2---:R-:W-:Y:S05]  /*ac60*/  @!P0 BRA `(.L_x_296) ;  /* 0xfffffffc00f08947 */ /* 0x004fea000383ffff */
[----:B------:R-:W-:Y:S05]  /*ac70*/  BRA `(.L_x_297) ;  /* 0xffffffa000487947 */ /* 0x000fea000383ffff */
.L_x_100:
[----:B---3--:R-:W-:-:S07]  /*ac80*/  MOV R0, UR5 ;  /* 0x0000000500007c02 */ /* 0x008fce0008000f00 */
.L_x_298:
[----:B-1----:R1:W2:Y:S02]  /*ac90*/  SYNCS.PHASECHK.TRANS64.TRYWAIT P0, [R0+URZ], R3 ;  /* 0x00000003000075a7 */ /* 0x0022a400080011ff */
[----:B--2---:R-:W-:Y:S05]  /*aca0*/  @!P0 NANOSLEEP.SYNCS 0x989680 ;  /* 0x009896800000895d */ /* 0x004fea0003900000 */
[----:B------:R-:W2:Y:S02]  /*acb0*/  @!P0 SYNCS.PHASECHK.TRANS64 P0, [R0+URZ], R3 ;  /* 0x00000003000085a7 */ /* 0x000ea400080010ff */
[----:B--2---:R-:W-:Y:S05]  /*acc0*/  @!P0 BRA `(.L_x_298) ;  /* 0xfffffffc00f08947 */ /* 0x004fea000383ffff */
[----:B------:R-:W-:Y:S05]  /*acd0*/  BRA `(.L_x_299) ;  /* 0xffffffa000547947 */ /* 0x000fea000383ffff */
.L_x_101:
[----:B---3--:R-:W-:-:S07]  /*ace0*/  MOV R0, UR5 ;  /* 0x0000000500007c02 */ /* 0x008fce0008000f00 */
.L_x_300:
[----:B-1----:R1:W2:Y:S02]  /*acf0*/  SYNCS.PHASECHK.TRANS64.TRYWAIT P0, [R0+URZ], R3 ;  /* 0x00000003000075a7 */ /* 0x0022a400080011ff */
[----:B--2---:R-:W-:Y:S05]  /*ad00*/  @!P0 NANOSLEEP.SYNCS 0x989680 ;  /* 0x009896800000895d */ /* 0x004fea0003900000 */
[----:B------:R-:W2:Y:S02]  /*ad10*/  @!P0 SYNCS.PHASECHK.TRANS64 P0, [R0+URZ], R3 ;  /* 0x00000003000085a7 */ /* 0x000ea400080010ff */
[----:B--2---:R-:W-:Y:S05]  /*ad20*/  @!P0 BRA `(.L_x_300) ;  /* 0xfffffffc00f08947 */ /* 0x004fea000383ffff */
[----:B------:R-:W-:Y:S05]  /*ad30*/  BRA `(.L_x_301) ;  /* 0xffffffa000607947 */ /* 0x000fea000383ffff */
.L_x_102:
[----:B---3--:R-:W-:-:S07]  /*ad40*/  MOV R0, UR5 ;  /* 0x0000000500007c02 */ /* 0x008fce0008000f00 */
.L_x_302:
[----:B-1----:R1:W2:Y:S02]  /*ad50*/  SYNCS.PHASECHK.TRANS64.TRYWAIT P0, [R0+URZ], R3 ;  /* 0x00000003000075a7 */ /* 0x0022a400080011ff */
[----:B--2---:R-:W-:Y:S05]  /*ad60*/  @!P0 NANOSLEEP.SYNCS 0x989680 ;  /* 0x009896800000895d */ /* 0x004fea0003900000 */
[----:B------:R-:W2:Y:S02]  /*ad70*/  @!P0 SYNCS.PHASECHK.TRANS64 P0, [R0+URZ], R3 ;  /* 0x00000003000085a7 */ /* 0x000ea400080010ff */
[----:B--2---:R-:W-:Y:S05]  /*ad80*/  @!P0 BRA `(.L_x_302) ;  /* 0xfffffffc00f08947 */ /* 0x004fea000383ffff */
[----:B------:R-:W-:Y:S05]  /*ad90*/  BRA `(.L_x_303) ;  /* 0xffffffa0006c7947 */ /* 0x000fea000383ffff */
.L_x_103:
[----:B---3--:R-:W-:-:S07]  /*ada0*/  MOV R0, UR5 ;  /* 0x0000000500007c02 */ /* 0x008fce0008000f00 */
.L_x_304:
[----:B-1----:R1:W2:Y:S02]  /*adb0*/  SYNCS.PHASECHK.TRANS64.TRYWAIT P0, [R0+URZ], R3 ;  /* 0x00000003000075a7 */ /* 0x0022a400080011ff */
[----:B--2---:R-:W-:Y:S05]  /*adc0*/  @!P0 NANOSLEEP.SYNCS 0x989680 ;  /* 0x009896800000895d */ /* 0x004fea0003900000 */
[----:B------:R-:W2:Y:S02]  /*add0*/  @!P0 SYNCS.PHASECHK.TRANS64 P0, [R0+URZ], R3 ;  /* 0x00000003000085a7 */ /* 0x000ea400080010ff */
[----:B--2---:R-:W-:Y:S05]  /*ade0*/  @!P0 BRA `(.L_x_304) ;  /* 0xfffffffc00f08947 */ /* 0x004fea000383ffff */
[----:B------:R-:W-:Y:S05]  /*adf0*/  BRA `(.L_x_305) ;  /* 0xffffffa000787947 */ /* 0x000fea000383ffff */
.L_x_104:
[----:B---3--:R-:W-:-:S07]  /*ae00*/  MOV R0, UR5 ;  /* 0x0000000500007c02 */ /* 0x008fce0008000f00 */
.L_x_306:
[----:B-1----:R1:W2:Y:S02]  /*ae10*/  SYNCS.PHASECHK.TRANS64.TRYWAIT P0, [R0+URZ], R3 ;  /* 0x00000003000075a7 */ /* 0x0022a400080011ff */
[----:B--2---:R-:W-:Y:S05]  /*ae20*/  @!P0 NANOSLEEP.SYNCS 0x989680 ;  /* 0x009896800000895d */ /* 0x004fea0003900000 */
[----:B------:R-:W2:Y:S02]  /*ae30*/  @!P0 SYNCS.PHASECHK.TRANS64 P0, [R0+URZ], R3 ;  /* 0x00000003000085a7 */ /* 0x000ea400080010ff */
[----:B--2---:R-:W-:Y:S05]  /*ae40*/  @!P0 BRA `(.L_x_306) ;  /* 0xfffffffc00f08947 */ /* 0x004fea000383ffff */
[----:B------:R-:W-:Y:S05]  /*ae50*/  BRA `(.L_x_307) ;  /* 0xffffffa000847947 */ /* 0x000fea000383ffff */
.L_x_105:
[----:B---3--:R-:W-:-:S07]  /*ae60*/  MOV R0, UR5 ;  /* 0x0000000500007c02 */ /* 0x008fce0008000f00 */
.L_x_308:
[----:B-1----:R1:W2:Y:S02]  /*ae70*/  SYNCS.PHASECHK.TRANS64.TRYWAIT P0, [R0+URZ], R3 ;  /* 0x00000003000075a7 */ /* 0x0022a400080011ff */
[----:B--2---:R-:W-:Y:S05]  /*ae80*/  @!P0 NANOSLEEP.SYNCS 0x989680 ;  /* 0x009896800000895d */ /* 0x004fea0003900000 */
[----:B------:R-:W2:Y:S02]  /*ae90*/  @!P0 SYNCS.PHASECHK.TRANS64 P0, [R0+URZ], R3 ;  /* 0x00000003000085a7 */ /* 0x000ea400080010ff */
[----:B--2---:R-:W-:Y:S05]  /*aea0*/  @!P0 BRA `(.L_x_308) ;  /* 0xfffffffc00f08947 */ /* 0x004fea000383ffff */
[----:B------:R-:W-:Y:S05]  /*aeb0*/  BRA `(.L_x_309) ;  /* 0xffffffa000907947 */ /* 0x000fea000383ffff */
.L_x_106:
[----:B---3--:R-:W-:-:S07]  /*aec0*/  MOV R0, UR5 ;  /* 0x0000000500007c02 */ /* 0x008fce0008000f00 */
.L_x_310:
[----:B-1----:R1:W2:Y:S02]  /*aed0*/  SYNCS.PHASECHK.TRANS64.TRYWAIT P0, [R0+URZ], R3 ;  /* 0x00000003000075a7 */ /* 0x0022a400080011ff */
[----:B--2---:R-:W-:Y:S05]  /*aee0*/  @!P0 NANOSLEEP.SYNCS 0x989680 ;  /* 0x009896800000895d */ /* 0x004fea0003900000 */
[----:B------:R-:W2:Y:S02]  /*aef0*/  @!P0 SYNCS.PHASECHK.TRANS64 P0, [R0+URZ], R3 ;  /* 0x00000003000085a7 */ /* 0x000ea400080010ff */
[----:B--2---:R-:W-:Y:S05]  /*af00*/  @!P0 BRA `(.L_x_310) ;  /* 0xfffffffc00f08947 */ /* 0x004fea000383ffff */
[----:B------:R-:W-:Y:S05]  /*af10*/  BRA `(.L_x_311) ;  /* 0xffffffa0009c7947 */ /* 0x000fea000383ffff */
.L_x_107:
[----:B---3--:R-:W-:-:S07]  /*af20*/  MOV R0, UR5 ;  /* 0x0000000500007c02 */ /* 0x008fce0008000f00 */
.L_x_312:
[----:B-1----:R1:W2:Y:S02]  /*af30*/  SYNCS.PHASECHK.TRANS64.TRYWAIT P0, [R0+URZ], R3 ;  /* 0x00000003000075a7 */ /* 0x0022a400080011ff */
[----:B--2---:R-:W-:Y:S05]  /*af40*/  @!P0 NANOSLEEP.SYNCS 0x989680 ;  /* 0x009896800000895d */ /* 0x004fea0003900000 */
[----:B------:R-:W2:Y:S02]  /*af50*/  @!P0 SYNCS.PHASECHK.TRANS64 P0, [R0+URZ], R3 ;  /* 0x00000003000085a7 */ /* 0x000ea400080010ff */
[----:B--2---:R-:W-:Y:S05]  /*af60*/  @!P0 BRA `(.L_x_312) ;  /* 0xfffffffc00f08947 */ /* 0x004fea000383ffff */
[----:B------:R-:W-:Y:S05]  /*af70*/  BRA `(.L_x_313) ;  /* 0xffffffa000a87947 */ /* 0x000fea000383ffff */
.L_x_108:
[----:B---3--:R-:W-:-:S07]  /*af80*/  MOV R0, UR5 ;  /* 0x0000000500007c02 */ /* 0x008fce0008000f00 */
.L_x_314:
[----:B-1----:R1:W2:Y:S02]  /*af90*/  SYNCS.PHASECHK.TRANS64.TRYWAIT P0, [R0+URZ], R3 ;  /* 0x00000003000075a7 */ /* 0x0022a400080011ff */
[----:B--2---:R-:W-:Y:S05]  /*afa0*/  @!P0 NANOSLEEP.SYNCS 0x989680 ;  /* 0x009896800000895d */ /* 0x004fea0003900000 */
[----:B------:R-:W2:Y:S02]  /*afb0*/  @!P0 SYNCS.PHASECHK.TRANS64 P0, [R0+URZ], R3 ;  /* 0x00000003000085a7 */ /* 0x000ea400080010ff */
[----:B--2---:R-:W-:Y:S05]  /*afc0*/  @!P0 BRA `(.L_x_314) ;  /* 0xfffffffc00f08947 */ /* 0x004fea000383ffff */
[----:B------:R-:W-:Y:S05]  /*afd0*/  BRA `(.L_x_315) ;  /* 0xffffffa000b47947 */ /* 0x000fea000383ffff */
.L_x_109:
[----:B---3--:R-:W-:-:S07]  /*afe0*/  MOV R0, UR5 ;  /* 0x0000000500007c02 */ /* 0x008fce0008000f00 */
.L_x_316:
[----:B-1----:R1:W2:Y:S02]  /*aff0*/  SYNCS.PHASECHK.TRANS64.TRYWAIT P0, [R0+URZ], R3 ;  /* 0x00000003000075a7 */ /* 0x0022a400080011ff */
[----:B--2---:R-:W-:Y:S05]  /*b000*/  @!P0 NANOSLEEP.SYNCS 0x989680 ;  /* 0x009896800000895d */ /* 0x004fea0003900000 */
[----:B------:R-:W2:Y:S02]  /*b010*/  @!P0 SYNCS.PHASECHK.TRANS64 P0, [R0+URZ], R3 ;  /* 0x00000003000085a7 */ /* 0x000ea400080010ff */
[----:B--2---:R-:W-:Y:S05]  /*b020*/  @!P0 BRA `(.L_x_316) ;  /* 0xfffffffc00f08947 */ /* 0x004fea000383ffff */
[----:B------:R-:W-:Y:S05]  /*b030*/  BRA `(.L_x_317) ;  /* 0xffffffa000c07947 */ /* 0x000fea000383ffff */
.L_x_110:
[----:B---3--:R-:W-:-:S07]  /*b040*/  MOV R0, UR5 ;  /* 0x0000000500007c02 */ /* 0x008fce0008000f00 */
.L_x_318:
[----:B-1----:R1:W2:Y:S02]  /*b050*/  SYNCS.PHASECHK.TRANS64.TRYWAIT P0, [R0+URZ], R3 ;  /* 0x00000003000075a7 */ /* 0x0022a400080011ff */
[----:B--2---:R-:W-:Y:S05]  /*b060*/  @!P0 NANOSLEEP.SYNCS 0x989680 ;  /* 0x009896800000895d */ /* 0x004fea0003900000 */
[----:B------:R-:W2:Y:S02]  /*b070*/  @!P0 SYNCS.PHASECHK.TRANS64 P0, [R0+URZ], R3 ;  /* 0x00000003000085a7 */ /* 0x000ea400080010ff */
[----:B--2---:R-:W-:Y:S05]  /*b080*/  @!P0 BRA `(.L_x_318) ;  /* 0xfffffffc00f08947 */ /* 0x004fea000383ffff */
[----:B------:R-:W-:Y:S05]  /*b090*/  BRA `(.L_x_319) ;  /* 0xffffffa000cc7947 */ /* 0x000fea000383ffff */
.L_x_111:
[----:B---3--:R-:W-:-:S07]  /*b0a0*/  MOV R0, UR5 ;  /* 0x0000000500007c02 */ /* 0x008fce0008000f00 */
.L_x_320:
[----:B-1----:R1:W2:Y:S02]  /*b0b0*/  SYNCS.PHASECHK.TRANS64.TRYWAIT P0, [R0+URZ], R3 ;  /* 0x00000003000075a7 */ /* 0x0022a400080011ff */
[----:B--2---:R-:W-:Y:S05]  /*b0c0*/  @!P0 NANOSLEEP.SYNCS 0x989680 ;  /* 0x009896800000895d */ /* 0x004fea0003900000 */
[----:B------:R-:W2:Y:S02]  /*b0d0*/  @!P0 SYNCS.PHASECHK.TRANS64 P0, [R0+URZ], R3 ;  /* 0x00000003000085a7 */ /* 0x000ea400080010ff */
[----:B--2---:R-:W-:Y:S05]  /*b0e0*/  @!P0 BRA `(.L_x_320) ;  /* 0xfffffffc00f08947 */ /* 0x004fea000383ffff */
[----:B------:R-:W-:Y:S05]  /*b0f0*/  BRA `(.L_x_321) ;  /* 0xffffffa000d87947 */ /* 0x000fea000383ffff */
.L_x_112:
[----:B---3--:R-:W-:-:S07]  /*b100*/  MOV R0, UR5 ;  /* 0x0000000500007c02 */ /* 0x008fce0008000f00 */
.L_x_322:
[----:B-1----:R1:W2:Y:S02]  /*b110*/  SYNCS.PHASECHK.TRANS64.TRYWAIT P0, [R0+URZ], R3 ;  /* 0x00000003000075a7 */ /* 0x0022a400080011ff */
[----:B--2---:R-:W-:Y:S05]  /*b120*/  @!P0 NANOSLEEP.SYNCS 0x989680 ;  /* 0x009896800000895d */ /* 0x004fea0003900000 */
[----:B------:R-:W2:Y:S02]  /*b130*/  @!P0 SYNCS.PHASECHK.TRANS64 P0, [R0+URZ], R3 ;  /* 0x00000003000085a7 */ /* 0x000ea400080010ff */
[----:B--2---:R-:W-:Y:S05]  /*b140*/  @!P0 BRA `(.L_x_322) ;  /* 0xfffffffc00f08947 */ /* 0x004fea000383ffff */
[----:B------:R-:W-:Y:S05]  /*b150*/  BRA `(.L_x_323) ;  /* 0xffffffa000e47947 */ /* 0x000fea000383ffff */
.L_x_113:
[----:B---3--:R-:W-:-:S07]  /*b160*/  MOV R0, UR5 ;  /* 0x0000000500007c02 */ /* 0x008fce0008000f00 */
.L_x_324:
[----:B-1----:R1:W2:Y:S02]  /*b170*/  SYNCS.PHASECHK.TRANS64.TRYWAIT P0, [R0+URZ], R3 ;  /* 0x00000003000075a7 */ /* 0x0022a400080011ff */
[----:B--2---:R-:W-:Y:S05]  /*b180*/  @!P0 NANOSLEEP.SYNCS 0x989680 ;  /* 0x009896800000895d */ /* 0x004fea0003900000 */
[----:B------:R-:W2:Y:S02]  /*b190*/  @!P0 SYNCS.PHASECHK.TRANS64 P0, [R0+URZ], R3 ;  /* 0x00000003000085a7 */ /* 0x000ea400080010ff */
[----:B--2---:R-:W-:Y:S05]  /*b1a0*/  @!P0 BRA `(.L_x_324) ;  /* 0xfffffffc00f08947 */ /* 0x004fea000383ffff */
[----:B------:R-:W-:Y:S05]  /*b1b0*/  BRA `(.L_x_325) ;  /* 0xffffffa000f07947 */ /* 0x000fea000383ffff */
.L_x_114:
[----:B---3--:R-:W-:-:S07]  /*b1c0*/  MOV R0, UR5 ;  /* 0x0000000500007c02 */ /* 0x008fce0008000f00 */
.L_x_326:
[----:B-1----:R1:W2:Y:S02]  /*b1d0*/  SYNCS.PHASECHK.TRANS64.TRYWAIT P0, [R0+URZ], R3 ;  /* 0x00000003000075a7 */ /* 0x0022a400080011ff */
[----:B--2---:R-:W-:Y:S05]  /*b1e0*/  @!P0 NANOSLEEP.SYNCS 0x989680 ;  /* 0x009896800000895d */ /* 0x004fea0003900000 */
[----:B------:R-:W2:Y:S02]  /*b1f0*/  @!P0 SYNCS.PHASECHK.TRANS64 P0, [R0+URZ], R3 ;  /* 0x00000003000085a7 */ /* 0x000ea400080010ff */
[----:B--2---:R-:W-:Y:S05]  /*b200*/  @!P0 BRA `(.L_x_326) ;  /* 0xfffffffc00f08947 */ /* 0x004fea000383ffff */
[----:B------:R-:W-:Y:S05]  /*b210*/  BRA `(.L_x_327) ;  /* 0xffffffa000fc7947 */ /* 0x000fea000383ffff */
.L_x_117:
[----:B-1----:R1:W2:Y:S02]  /*b220*/  SYNCS.PHASECHK.TRANS64.TRYWAIT P0, [R0+URZ+0x500], R5 ;  /* 0x00050005000075a7 */ /* 0x0022a400080011ff */
[----:B--2---:R-:W-:Y:S05]  /*b230*/  @!P0 NANOSLEEP.SYNCS 0x989680 ;  /* 0x009896800000895d */ /* 0x004fea0003900000 */
[----:B------:R-:W2:Y:S02]  /*b240*/  @!P0 SYNCS.PHASECHK.TRANS64 P0, [R0+URZ+0x500], R5 ;  /* 0x00050005000085a7 */ /* 0x000ea400080010ff */
[----:B--2---:R-:W-:Y:S05]  /*b250*/  @!P0 BRA `(.L_x_117) ;  /* 0xfffffffc00f08947 */ /* 0x004fea000383ffff */
[----:B------:R-:W-:Y:S05]  /*b260*/  BRA `(.L_x_328) ;  /* 0xffffffa4005c7947 */ /* 0x000fea000383ffff */
.L_x_118:
[----:B------:R-:W-:-:S07]  /*b270*/  MOV R0, UR5 ;  /* 0x0000000500007c02 */ /* 0x000fce0008000f00 */
.L_x_329:
[----:B-1----:R1:W2:Y:S02]  /*b280*/  SYNCS.PHASECHK.TRANS64.TRYWAIT P0, [R0+URZ+0x4b0], R7 ;  /* 0x0004b007000075a7 */ /* 0x0022a400080011ff */
[----:B--2---:R-:W-:Y:S05]  /*b290*/  @!P0 NANOSLEEP.SYNCS 0x989680 ;  /* 0x009896800000895d */ /* 0x004fea0003900000 */
[----:B------:R-:W2:Y:S02]  /*b2a0*/  @!P0 SYNCS.PHASECHK.TRANS64 P0, [R0+URZ+0x4b0], R7 ;  /* 0x0004b007000085a7 */ /* 0x000ea400080010ff */
[----:B--2---:R-:W-:Y:S05]  /*b2b0*/  @!P0 BRA `(.L_x_329) ;  /* 0xfffffffc00f08947 */ /* 0x004fea000383ffff */
[----:B------:R-:W-:Y:S05]  /*b2c0*/  BRA `(.L_x_330) ;  /* 0xffffffa4006c7947 */ /* 0x000fea000383ffff */
.L_x_119:
[----:B-1----:R1:W2:Y:S02]  /*b2d0*/  SYNCS.PHASECHK.TRANS64.TRYWAIT P1, [R0+URZ+0x4a0], R5 ;  /* 0x0004a005000075a7 */ /* 0x0022a400080211ff */
[----:B--2---:R-:W-:Y:S05]  /*b2e0*/  @!P1 NANOSLEEP.SYNCS 0x989680 ;  /* 0x009896800000995d */ /* 0x004fea0003900000 */
[----:B------:R-:W2:Y:S02]  /*b2f0*/  @!P1 SYNCS.PHASECHK.TRANS64 P1, [R0+URZ+0x4a0], R5 ;  /* 0x0004a005000095a7 */ /* 0x000ea400080210ff */
[----:B--2---:R-:W-:Y:S05]  /*b300*/  @!P1 BRA `(.L_x_119) ;  /* 0xfffffffc00f09947 */ /* 0x004fea000383ffff */
[----:B------:R-:W-:Y:S05]  /*b310*/  BRA `(.L_x_331) ;  /* 0xffffffa4009c7947 */ /* 0x000fea000383ffff */
.L_x_122:
[----:B------:R-:W-:-:S07]  /*b320*/  MOV R0, UR5 ;  /* 0x0000000500007c02 */ /* 0x000fce0008000f00 */
.L_x_332:
[----:B-1----:R1:W2:Y:S02]  /*b330*/  SYNCS.PHASECHK.TRANS64.TRYWAIT P0, [R0+URZ+0x4b0], R3 ;  /* 0x0004b003000075a7 */ /* 0x0022a400080011ff */
[----:B--2---:R-:W-:Y:S05]  /*b340*/  @!P0 NANOSLEEP.SYNCS 0x989680 ;  /* 0x009896800000895d */ /* 0x004fea0003900000 */
[----:B------:R-:W2:Y:S02]  /*b350*/  @!P0 SYNCS.PHASECHK.TRANS64 P0, [R0+URZ+0x4b0], R3 ;  /* 0x0004b003000085a7 */ /* 0x000ea400080010ff */
[----:B--2---:R-:W-:Y:S05]  /*b360*/  @!P0 BRA `(.L_x_332) ;  /* 0xfffffffc00f08947 */ /* 0x004fea000383ffff */
[----:B------:R-:W-:Y:S05]  /*b370*/  BRA `(.L_x_121) ;  /* 0xffffffa400f07947 */ /* 0x000fea000383ffff */
.L_x_131:
[----:B-1----:R-:W-:-:S04]  /*b380*/  MOV R4, UR6 ;  /* 0x0000000600047c02 */ /* 0x002fc80008000f00 */
[----:B------:R1:W2:Y:S03]  /*b390*/  SYNCS.PHASECHK.TRANS64.TRYWAIT P0, [R4+URZ+0x8], R5 ;  /* 0x00000805040075a7 */ /* 0x0002a600080011ff */
[----:B--2---:R-:W-:Y:S05]  /*b3a0*/  @!P0 NANOSLEEP.SYNCS 0x989680 ;  /* 0x009896800000895d */ /* 0x004fea0003900000 */
[----:B------:R-:W2:Y:S02]  /*b3b0*/  @!P0 SYNCS.PHASECHK.TRANS64 P0, [R4+URZ+0x8], R5 ;  /* 0x00000805040085a7 */ /* 0x000ea400080010ff */
[----:B--2---:R-:W-:Y:S05]  /*b3c0*/  @!P0 BRA `(.L_x_131) ;  /* 0xfffffffc00ec8947 */ /* 0x004fea000383ffff */
[----:B------:R-:W-:Y:S05]  /*b3d0*/  BRA `(.L_x_130) ;  /* 0xffffffa800a47947 */ /* 0x000fea000383ffff */
.L_x_133:
[----:B------:R-:W-:Y:S01]  /*b3e0*/  BSSY B0, `(.L_x_333) ;  /* 0x0000006000007945 */ /* 0x000fe20003800000 */
[----:B------:R-:W-:-:S07]  /*b3f0*/  MOV R15, 0xffffffff ;  /* 0xffffffff000f7802 */ /* 0x000fce0000000f00 */
[----:B-1---5:R-:W-:Y:S05]  /*b400*/  WARPSYNC.COLLECTIVE R15, `(.L_x_334) ;  /* 0x000000000f0c7348 */ /* 0x022fea0003c00000 */
[----:B------:R-:W-:Y:S02]  /*b410*/  ELECT P6, UR79, PT ;  /* 0x00000000004f782f */ /* 0x000fe400038c0000 */
[----:B------:R-:W-:Y:S01]  /*b420*/  MOV R14, UR79 ;  /* 0x0000004f000e7c02 */ /* 0x000fe20008000f00 */
[----:B-1---5:R-:W-:Y:S10]  /*b430*/  ENDCOLLECTIVE ;  /* 0x000000000000791b */ /* 0x022ff40003800000 */
.L_x_334:
[----:B------:R-:W-:Y:S05]  /*b440*/  BSYNC B0 ;  /* 0x0000000000007941 */ /* 0x000fea0003800000 */
.L_x_333:
[----:B------:R-:W-:Y:S05]  /*b450*/  BRA `(.L_x_335) ;  /* 0xffffffa800d47947 */ /* 0x000fea000383ffff */
.L_x_135:
[----:B-1----:R-:W-:-:S04]  /*b460*/  MOV R2, UR6 ;  /* 0x0000000600027c02 */ /* 0x002fc80008000f00 */
[----:B------:R1:W2:Y:S03]  /*b470*/  SYNCS.PHASECHK.TRANS64.TRYWAIT P0, [R2+URZ+0x8], R3 ;  /* 0x00000803020075a7 */ /* 0x0002a600080011ff */
[----:B--2---:R-:W-:Y:S05]  /*b480*/  @!P0 NANOSLEEP.SYNCS 0x989680 ;  /* 0x009896800000895d */ /* 0x004fea0003900000 */
[----:B------:R-:W2:Y:S02]  /*b490*/  @!P0 SYNCS.PHASECHK.TRANS64 P0, [R2+URZ+0x8], R3 ;  /* 0x00000803020085a7 */ /* 0x000ea400080010ff */
[----:B--2---:R-:W-:Y:S05]  /*b4a0*/  @!P0 BRA `(.L_x_135) ;  /* 0xfffffffc00ec8947 */ /* 0x004fea000383ffff */
[----:B------:R-:W-:Y:S05]  /*b4b0*/  BRA `(.L_x_134) ;  /* 0xffffffa800d87947 */ /* 0x000fea000383ffff */
.L_x_136:
[----:B-1----:R1:W2:Y:S02]  /*b4c0*/  SYNCS.PHASECHK.TRANS64.TRYWAIT P0, [R0+URZ+0x4a0], R5 ;  /* 0x0004a005000075a7 */ /* 0x0022a400080011ff */
[----:B--2---:R-:W-:Y:S05]  /*b4d0*/  @!P0 NANOSLEEP.SYNCS 0x989680 ;  /* 0x009896800000895d */ /* 0x004fea0003900000 */
[----:B------:R-:W2:Y:S02]  /*b4e0*/  @!P0 SYNCS.PHASECHK.TRANS64 P0, [R0+URZ+0x4a0], R5 ;  /* 0x0004a005000085a7 */ /* 0x000ea400080010ff */
[----:B--2---:R-:W-:Y:S05]  /*b4f0*/  @!P0 BRA `(.L_x_136) ;  /* 0xfffffffc00f08947 */ /* 0x004fea000383ffff */
[----:B------:R-:W-:Y:S05]  /*b500*/  BRA `(.L_x_336) ;  /* 0xffffffac00ac7947 */ /* 0x000fea000383ffff */
.L_x_138:
[----:B------:R-:W-:-:S07]  /*b510*/  MOV R0, UR11 ;  /* 0x0000000b00007c02 */ /* 0x000fce0008000f00 */
.L_x_337:
[----:B-1----:R1:W2:Y:S02]  /*b520*/  SYNCS.PHASECHK.TRANS64.TRYWAIT P0, [R0+URZ+0x4e0], R5 ;  /* 0x0004e005000075a7 */ /* 0x0022a400080011ff */
[----:B--2---:R-:W-:Y:S05]  /*b530*/  @!P0 NANOSLEEP.SYNCS 0x989680 ;  /* 0x009896800000895d */ /* 0x004fea0003900000 */
[----:B------:R-:W2:Y:S02]  /*b540*/  @!P0 SYNCS.PHASECHK.TRANS64 P0, [R0+URZ+0x4e0], R5 ;  /* 0x0004e005000085a7 */ /* 0x000ea400080010ff */
[----:B--2---:R-:W-:Y:S05]  /*b550*/  @!P0 BRA `(.L_x_337) ;  /* 0xfffffffc00f08947 */ /* 0x004fea000383ffff */
[----:B------:R-:W-:Y:S05]  /*b560*/  BRA `(.L_x_338) ;  /* 0xffffffac00f47947 */ /* 0x000fea000383ffff */
.L_x_141:
[----:B------:R-:W-:Y:S07]  /*b570*/  MOV R0, UR9 ;  /* 0x0000000900007c02 */ /* 0x000fee0008000f00 */
.L_x_339:
[----:B-1----:R1:W2:Y:S02]  /*b580*/  SYNCS.PHASECHK.TRANS64.TRYWAIT P0, [R0+URZ], R5 ;  /* 0x00000005000075a7 */ /* 0x0022a400080011ff */
[----:B--2---:R-:W-:Y:S05]  /*b590*/  @!P0 NANOSLEEP.SYNCS 0x989680 ;  /* 0x009896800000895d */ /* 0x004fea0003900000 */
[----:B------:R-:W2:Y:S02]  /*b5a0*/  @!P0 SYNCS.PHASECHK.TRANS64 P0, [R0+URZ], R5 ;  /* 0x00000005000085a7 */ /* 0x000ea400080010ff */
[----:B--2---:R-:W-:Y:S05]  /*b5b0*/  @!P0 BRA `(.L_x_339) ;  /* 0xfffffffc00f08947 */ /* 0x004fea000383ffff */
[----:B------:R-:W-:Y:S05]  /*b5c0*/  BRA `(.L_x_140) ;  /* 0xffffffb0000c7947 */ /* 0x000fea000383ffff */
.L_x_145:
[----:B-1----:R-:W-:-:S07]  /*b5d0*/  MOV R0, UR7 ;  /* 0x0000000700007c02 */ /* 0x002fce0008000f00 */
.L_x_340:
[----:B-1----:R1:W2:Y:S02]  /*b5e0*/  SYNCS.PHASECHK.TRANS64.TRYWAIT P0, [R0+URZ], R3 ;  /* 0x00000003000075a7 */ /* 0x0022a400080011ff */
[----:B--2---:R-:W-:Y:S05]  /*b5f0*/  @!P0 NANOSLEEP.SYNCS 0x989680 ;  /* 0x009896800000895d */ /* 0x004fea0003900000 */
[----:B------:R-:W2:Y:S02]  /*b600*/  @!P0 SYNCS.PHASECHK.TRANS64 P0, [R0+URZ], R3 ;  /* 0x00000003000085a7 */ /* 0x000ea400080010ff */
[----:B--2---:R-:W-:Y:S05]  /*b610*/  @!P0 BRA `(.L_x_340) ;  /* 0xfffffffc00f08947 */ /* 0x004fea000383ffff */
[----:B------:R-:W-:Y:S05]  /*b620*/  BRA `(.L_x_341) ;  /* 0xffffffb000c47947 */ /* 0x000fea000383ffff */
.L_x_146:
[----:B------:R-:W-:-:S07]  /*b630*/  MOV R0, UR7 ;  /* 0x0000000700007c02 */ /* 0x000fce0008000f00 */
.L_x_342:
[----:B-1----:R1:W2:Y:S02]  /*b640*/  SYNCS.PHASECHK.TRANS64.TRYWAIT P0, [R0+URZ], R3 ;  /* 0x00000003000075a7 */ /* 0x0022a400080011ff */
[----:B--2---:R-:W-:Y:S05]  /*b650*/  @!P0 NANOSLEEP.SYNCS 0x989680 ;  /* 0x009896800000895d */ /* 0x004fea0003900000 */
[----:B------:R-:W2:Y:S02]  /*b660*/  @!P0 SYNCS.PHASECHK.TRANS64 P0, [R0+URZ], R3 ;  /* 0x00000003000085a7 */ /* 0x000ea400080010ff */
[----:B--2---:R-:W-:Y:S05]  /*b670*/  @!P0 BRA `(.L_x_342) ;  /* 0xfffffffc00f08947 */ /* 0x004fea000383ffff */
[----:B------:R-:W-:Y:S05]  /*b680*/  BRA `(.L_x_343) ;  /* 0xffffffb000d07947 */ /* 0x000fea000383ffff */
.L_x_147:
[----:B------:R-:W-:-:S07]  /*b690*/  MOV R0, UR7 ;  /* 0x0000000700007c02 */ /* 0x000fce0008000f00 */
.L_x_344:
[----:B-1----:R1:W2:Y:S02]  /*b6a0*/  SYNCS.PHASECHK.TRANS64.TRYWAIT P0, [R0+URZ], R3 ;  /* 0x00000003000075a7 */ /* 0x0022a400080011ff */
[----:B--2---:R-:W-:Y:S05]  /*b6b0*/  @!P0 NANOSLEEP.SYNCS 0x989680 ;  /* 0x009896800000895d */ /* 0x004fea0003900000 */
[----:B------:R-:W2:Y:S02]  /*b6c0*/  @!P0 SYNCS.PHASECHK.TRANS64 P0, [R0+URZ], R3 ;  /* 0x00000003000085a7 */ /* 0x000ea400080010ff */
[----:B--2---:R-:W-:Y:S05]  /*b6d0*/  @!P0 BRA `(.L_x_344) ;  /* 0xfffffffc00f08947 */ /* 0x004fea000383ffff */
[----:B------:R-:W-:Y:S05]  /*b6e0*/  BRA `(.L_x_345) ;  /* 0xffffffb000dc7947 */ /* 0x000fea000383ffff */
.L_x_150:
[----:B------:R-:W-:-:S07]  /*b6f0*/  MOV R0, UR8 ;  /* 0x0000000800007c02 */ /* 0x000fce0008000f00 */
.L_x_346:
[----:B-1----:R1:W2:Y:S02]  /*b700*/  SYNCS.PHASECHK.TRANS64.TRYWAIT P1, [R0+URZ+0x520], R3 ;  /* 0x00052003000075a7 */ /* 0x0022a400080211ff */
[----:B--2---:R-:W-:Y:S05]  /*b710*/  @!P1 NANOSLEEP.SYNCS 0x989680 ;  /* 0x009896800000995d */ /* 0x004fea0003900000 */
[----:B------:R-:W2:Y:S02]  /*b720*/  @!P1 SYNCS.PHASECHK.TRANS64 P1, [R0+URZ+0x520], R3 ;  /* 0x00052003000095a7 */ /* 0x000ea400080210ff */
[----:B--2---:R-:W-:Y:S05]  /*b730*/  @!P1 BRA `(.L_x_346) ;  /* 0xfffffffc00f09947 */ /* 0x004fea000383ffff */
[----:B------:R-:W-:Y:S05]  /*b740*/  BRA `(.L_x_347) ;  /* 0xffffffb400287947 */ /* 0x000fea000383ffff */
.L_x_155:
[----:B--2---:R2:W4:Y:S02]  /*b750*/  SYNCS.PHASECHK.TRANS64.TRYWAIT P0, [R0+URZ+0x4a0], R3 ;  /* 0x0004a003000075a7 */ /* 0x00452400080011ff */
[----:B----4-:R-:W-:Y:S05]  /*b760*/  @!P0 NANOSLEEP.SYNCS 0x989680 ;  /* 0x009896800000895d */ /* 0x010fea0003900000 */
[----:B------:R-:W4:Y:S02]  /*b770*/  @!P0 SYNCS.PHASECHK.TRANS64 P0, [R0+URZ+0x4a0], R3 ;  /* 0x0004a003000085a7 */ /* 0x000f2400080010ff */
[----:B----4-:R-:W-:Y:S05]  /*b780*/  @!P0 BRA `(.L_x_155) ;  /* 0xfffffffc00f08947 */ /* 0x010fea000383ffff */
[----:B------:R-:W-:Y:S05]  /*b790*/  BRA `(.L_x_348) ;  /* 0xffffffb8002c7947 */ /* 0x000fea000383ffff */
.L_x_158:
[----:B------:R-:W-:Y:S07]  /*b7a0*/  MOV R0, UR6 ;  /* 0x0000000600007c02 */ /* 0x000fee0008000f00 */
.L_x_349:
[----:B--2---:R2:W4:Y:S02]  /*b7b0*/  SYNCS.PHASECHK.TRANS64.TRYWAIT P0, [R0+URZ+0x498], R3 ;  /* 0x00049803000075a7 */ /* 0x00452400080011ff */
[----:B----4-:R-:W-:Y:S05]  /*b7c0*/  @!P0 NANOSLEEP.SYNCS 0x989680 ;  /* 0x009896800000895d */ /* 0x010fea0003900000 */
[----:B------:R-:W4:Y:S02]  /*b7d0*/  @!P0 SYNCS.PHASECHK.TRANS64 P0, [R0+URZ+0x498], R3 ;  /* 0x00049803000085a7 */ /* 0x000f2400080010ff */
[----:B----4-:R-:W-:Y:S05]  /*b7e0*/  @!P0 BRA `(.L_x_349) ;  /* 0xfffffffc00f08947 */ /* 0x010fea000383ffff */
[----:B------:R-:W-:Y:S05]  /*b7f0*/  BRA `(.L_x_157) ;  /* 0xffffffbc00187947 */ /* 0x000fea000383ffff */
.L_x_161:
[----:B------:R-:W-:Y:S07]  /*b800*/  MOV R3, UR6 ;  /* 0x0000000600037c02 */ /* 0x000fee0008000f00 */
.L_x_350:
[----:B-1----:R1:W2:Y:S02]  /*b810*/  SYNCS.PHASECHK.TRANS64.TRYWAIT P2, [R3+URZ+0x488], R26 ;  /* 0x0004881a030075a7 */ /* 0x0022a400080411ff */
[----:B--2---:R-:W-:Y:S05]  /*b820*/  @!P2 NANOSLEEP.SYNCS 0x989680 ;  /* 0x009896800000a95d */ /* 0x004fea0003900000 */
[----:B------:R-:W2:Y:S02]  /*b830*/  @!P2 SYNCS.PHASECHK.TRANS64 P2, [R3+URZ+0x488], R26 ;  /* 0x0004881a0300a5a7 */ /* 0x000ea400080410ff */
[----:B--2---:R-:W-:Y:S05]  /*b840*/  @!P2 BRA `(.L_x_350) ;  /* 0xfffffffc00f0a947 */ /* 0x004fea000383ffff */
[----:B------:R-:W-:Y:S05]  /*b850*/  BRA `(.L_x_351) ;  /* 0xffffffbc00ac7947 */ /* 0x000fea000383ffff */
.L_x_164:
[----:B--2---:R2:W3:Y:S02]  /*b860*/  SYNCS.PHASECHK.TRANS64.TRYWAIT P0, [R0+URZ+0x4a0], R3 ;  /* 0x0004a003000075a7 */ /* 0x0044e400080011ff */
[----:B---3--:R-:W-:Y:S05]  /*b870*/  @!P0 NANOSLEEP.SYNCS 0x989680 ;  /* 0x009896800000895d */ /* 0x008fea0003900000 */
[----:B------:R-:W3:Y:S02]  /*b880*/  @!P0 SYNCS.PHASECHK.TRANS64 P0, [R0+URZ+0x4a0], R3 ;  /* 0x0004a003000085a7 */ /* 0x000ee400080010ff */
[----:B---3--:R-:W-:Y:S05]  /*b890*/  @!P0 BRA `(.L_x_164) ;  /* 0xfffffffc00f08947 */ /* 0x008fea000383ffff */
[----:B------:R-:W-:Y:S05]  /*b8a0*/  BRA `(.L_x_352) ;  /* 0xffffffc4000c7947 */ /* 0x000fea000383ffff */
.L_x_175:
[----:B-1----:R-:W-:Y:S04]  /*b8b0*/  MOV R0, UR43 ;  /* 0x0000002b00007c02 */ /* 0x002fe80008000f00 */
[----:B------:R1:W2:Y:S03]  /*b8c0*/  SYNCS.PHASECHK.TRANS64.TRYWAIT P1, [R0+URZ+0x480], R3 ;  /* 0x00048003000075a7 */ /* 0x0002a600080211ff */
[----:B--2---:R-:W-:Y:S05]  /*b8d0*/  @!P1 NANOSLEEP.SYNCS 0x989680 ;  /* 0x009896800000995d */ /* 0x004fea0003900000 */
[----:B------:R-:W2:Y:S02]  /*b8e0*/  @!P1 SYNCS.PHASECHK.TRANS64 P1, [R0+URZ+0x480], R3 ;  /* 0x00048003000095a7 */ /* 0x000ea400080210ff */
[----:B--2---:R-:W-:Y:S05]  /*b8f0*/  @!P1 BRA `(.L_x_175) ;  /* 0xfffffffc00ec9947 */ /* 0x004fea000383ffff */
[----:B------:R-:W-:Y:S05]  /*b900*/  BRA `(.L_x_174) ;  /* 0xffffffcc00ec7947 */ /* 0x000fea000383ffff */
.L_x_177:
[----:B------:R1:W1:Y:S02]  /*b910*/  SYNCS.PHASECHK.TRANS64.TRYWAIT P1, [R113+URZ+0x4c0], R2 ;  /* 0x0004c002710075a7 */ /* 0x00026400080211ff */
[----:B-1----:R-:W-:Y:S05]  /*b920*/  @!P1 NANOSLEEP.SYNCS 0x989680 ;  /* 0x009896800000995d */ /* 0x002fea0003900000 */
[----:B------:R-:W1:Y:S02]  /*b930*/  @!P1 SYNCS.PHASECHK.TRANS64 P1, [R113+URZ+0x4c0], R2 ;  /* 0x0004c002710095a7 */ /* 0x000e6400080210ff */
[----:B-1----:R-:W-:Y:S05]  /*b940*/  @!P1 BRA `(.L_x_177) ;  /* 0xfffffffc00f09947 */ /* 0x002fea000383ffff */
[----:B------:R-:W-:Y:S05]  /*b950*/  BRA `(.L_x_176) ;  /* 0xffffffd000287947 */ /* 0x000fea000383ffff */
        .weak           $__internal_0_$__cuda_sm10x_tcgen05_guardrail_trap_col_being_dealloced_not_returned_by_alloc
        .type           $__internal_0_$__cuda_sm10x_tcgen05_guardrail_trap_col_being_dealloced_not_returned_by_alloc,@function
        .size           $__internal_0_$__cuda_sm10x_tcgen05_guardrail_trap_col_being_dealloced_not_returned_by_alloc,($__internal_1_$__cuda_sm10x_tcgen05_guardrail_trap_phase_invalid_during_alloc - $__internal_0_$__cuda_sm10x_tcgen05_guardrail_trap_col_being_dealloced_not_returned_by_alloc)
$__internal_0_$__cuda_sm10x_tcgen05_guardrail_trap_col_being_dealloced_not_returned_by_alloc:
[----:B------:R-:W-:Y:S05]  /*b960*/  BPT.TRAP 0x1 ;  /* 0x000000040000795c */ /* 0x000fea0000300000 */
[----:B------:R-:W-:-:S04]  /*b970*/  HFMA2 R3, -RZ, RZ, 0, 0 ;  /* 0x00000000ff037431 */ /* 0x000fc800000001ff */
[----:B------:R-:W-:Y:S05]  /*b980*/  RET.REL.NODEC R2 `(_ZN7cutlass13device_kernelINS_4gemm6kernel13GemmUniversalIN4cute5tupleIJiiiiEEENS1_10collective13CollectiveMmaINS1_35MainloopSm100TmaUmmaWarpSpecializedILi72ELi2ELi4ENS5_IJNS4_1CILi2EEENSA_ILi1EEESC_EEEEENS5_IJNSA_ILi128EEENSA_ILi64EEENSA_ILi32EEEEEENS_12float_e5m2_tENS5_IJlSC_lEEESJ_SK_NS4_8TiledMMAINS4_8MMA_AtomIJNS4_10MMA_TraitsINS4_25SM100_MMA_F8F6F4_2x1SM_SSEJSJ_SJ_fSF_SG_NS4_17integral_constantINS4_4UMMA5MajorELSR_0EEESS_NSP_INSQ_7ScaleInELST_0EEESU_EEEEEENS4_6LayoutINS5_IJSC_SC_SC_EEENS5_IJNSA_ILi0EEESZ_SZ_EEEEENS5_IJNS4_10UnderscoreES12_S12_EEEEENS4_18SM100_TMA_2SM_LOADENS4_14ComposedLayoutINS4_7SwizzleILi1ELi4ELi3EEENS4_18smem_ptr_flag_bitsILi8EEENSX_INS5_IJNSA_ILi8EEESH_EEENS5_IJSH_SC_EEEEEEEvNS4_8identityES15_S1F_vS1G_EENS_8epilogue10collective18CollectiveEpilogueINS1I_23Sm100TmaWarpSpecializedILi1ELi1ELi32ELb0ELb0EEEJNS5_IJSG_SG_SH_EEENS5_IJNSX_ISG_SC_EES1O_EEESJ_SK_SJ_SK_NS1I_6fusion15FusionCallbacksIS1M_NS1Q_17LinearCombinationISJ_fSJ_fLNS_15FloatRoundStyleE2EEES1N_S1P_JEEENS4_5SM1004TMEM4LOAD26SM100_TMEM_LOAD_32dp32b32xENS4_13SM90_TMA_LOADENS16_INS17_ILi2ELi4ELi3EEES1A_NSX_INS5_IJS1B_SG_EEENS5_IJSG_SC_EEEEEEENS4_39AutoVectorizingCopyWithAssumedAlignmentILi128EEENS4_14SM90_TMA_STOREES25_S27_S27_EEEvvEEEEvNT_6ParamsE) ;  /* 0xffffff44029c7950 */ /* 0x000fea0003c3ffff */
        .weak           $__internal_1_$__cuda_sm10x_tcgen05_guardrail_trap_phase_invalid_during_alloc
        .type           $__internal_1_$__cuda_sm10x_tcgen05_guardrail_trap_phase_invalid_during_alloc,@function
        .size           $__internal_1_$__cuda_sm10x_tcgen05_guardrail_trap_phase_invalid_during_alloc,($__internal_2_$__cuda_sm10x_tcgen05_guardrail_trap_unallocated_columns_being_dealloced - $__internal_1_$__cuda_sm10x_tcgen05_guardrail_trap_phase_invalid_during_alloc)
$__internal_1_$__cuda_sm10x_tcgen05_guardrail_trap_phase_invalid_during_alloc:
[----:B------:R-:W-:Y:S05]  /*b990*/  BPT.TRAP 0x1 ;  /* 0x000000040000795c */ /* 0x000fea0000300000 */
[----:B------:R-:W-:-:S04]  /*b9a0*/  MOV R3, 0x0 ;  /* 0x0000000000037802 */ /* 0x000fc80000000f00 */
[----:B------:R-:W-:Y:S05]  /*b9b0*/  RET.REL.NODEC R2 `(_ZN7cutlass13device_kernelINS_4gemm6kernel13GemmUniversalIN4cute5tupleIJiiiiEEENS1_10collective13CollectiveMmaINS1_35MainloopSm100TmaUmmaWarpSpecializedILi72ELi2ELi4ENS5_IJNS4_1CILi2EEENSA_ILi1EEESC_EEEEENS5_IJNSA_ILi128EEENSA_ILi64EEENSA_ILi32EEEEEENS_12float_e5m2_tENS5_IJlSC_lEEESJ_SK_NS4_8TiledMMAINS4_8MMA_AtomIJNS4_10MMA_TraitsINS4_25SM100_MMA_F8F6F4_2x1SM_SSEJSJ_SJ_fSF_SG_NS4_17integral_constantINS4_4UMMA5MajorELSR_0EEESS_NSP_INSQ_7ScaleInELST_0EEESU_EEEEEENS4_6LayoutINS5_IJSC_SC_SC_EEENS5_IJNSA_ILi0EEESZ_SZ_EEEEENS5_IJNS4_10UnderscoreES12_S12_EEEEENS4_18SM100_TMA_2SM_LOADENS4_14ComposedLayoutINS4_7SwizzleILi1ELi4ELi3EEENS4_18smem_ptr_flag_bitsILi8EEENSX_INS5_IJNSA_ILi8EEESH_EEENS5_IJSH_SC_EEEEEEEvNS4_8identityES15_S1F_vS1G_EENS_8epilogue10collective18CollectiveEpilogueINS1I_23Sm100TmaWarpSpecializedILi1ELi1ELi32ELb0ELb0EEEJNS5_IJSG_SG_SH_EEENS5_IJNSX_ISG_SC_EES1O_EEESJ_SK_SJ_SK_NS1I_6fusion15FusionCallbacksIS1M_NS1Q_17LinearCombinationISJ_fSJ_fLNS_15FloatRoundStyleE2EEES1N_S1P_JEEENS4_5SM1004TMEM4LOAD26SM100_TMEM_LOAD_32dp32b32xENS4_13SM90_TMA_LOADENS16_INS17_ILi2ELi4ELi3EEES1A_NSX_INS5_IJS1B_SG_EEENS5_IJSG_SC_EEEEEEENS4_39AutoVectorizingCopyWithAssumedAlignmentILi128EEENS4_14SM90_TMA_STOREES25_S27_S27_EEEvvEEEEvNT_6ParamsE) ;  /* 0xffffff4402907950 */ /* 0x000fea0003c3ffff */
        .weak           $__internal_2_$__cuda_sm10x_tcgen05_guardrail_trap_unallocated_columns_being_dealloced
        .type           $__internal_2_$__cuda_sm10x_tcgen05_guardrail_trap_unallocated_columns_being_dealloced,@function
        .size           $__internal_2_$__cuda_sm10x_tcgen05_guardrail_trap_unallocated_columns_being_dealloced,(.L_x_354 - $__internal_2_$__cuda_sm10x_tcgen05_guardrail_trap_unallocated_columns_being_dealloced)
$__internal_2_$__cuda_sm10x_tcgen05_guardrail_trap_unallocated_columns_being_dealloced:
[----:B------:R-:W-:Y:S05]  /*b9c0*/  BPT.TRAP 0x1 ;  /* 0x000000040000795c */ /* 0x000fea0000300000 */
[----:B------:R-:W-:-:S04]  /*b9d0*/  HFMA2 R3, -RZ, RZ, 0, 0 ;  /* 0x00000000ff037431 */ /* 0x000fc800000001ff */
[----:B------:R-:W-:Y:S05]  /*b9e0*/  RET.REL.NODEC R2 `(_ZN7cutlass13device_kernelINS_4gemm6kernel13GemmUniversalIN4cute5tupleIJiiiiEEENS1_10collective13CollectiveMmaINS1_35MainloopSm100TmaUmmaWarpSpecializedILi72ELi2ELi4ENS5_IJNS4_1CILi2EEENSA_ILi1EEESC_EEEEENS5_IJNSA_ILi128EEENSA_ILi64EEENSA_ILi32EEEEEENS_12float_e5m2_tENS5_IJlSC_lEEESJ_SK_NS4_8TiledMMAINS4_8MMA_AtomIJNS4_10MMA_TraitsINS4_25SM100_MMA_F8F6F4_2x1SM_SSEJSJ_SJ_fSF_SG_NS4_17integral_constantINS4_4UMMA5MajorELSR_0EEESS_NSP_INSQ_7ScaleInELST_0EEESU_EEEEEENS4_6LayoutINS5_IJSC_SC_SC_EEENS5_IJNSA_ILi0EEESZ_SZ_EEEEENS5_IJNS4_10UnderscoreES12_S12_EEEEENS4_18SM100_TMA_2SM_LOADENS4_14ComposedLayoutINS4_7SwizzleILi1ELi4ELi3EEENS4_18smem_ptr_flag_bitsILi8EEENSX_INS5_IJNSA_ILi8EEESH_EEENS5_IJSH_SC_EEEEEEEvNS4_8identityES15_S1F_vS1G_EENS_8epilogue10collective18CollectiveEpilogueINS1I_23Sm100TmaWarpSpecializedILi1ELi1ELi32ELb0ELb0EEEJNS5_IJSG_SG_SH_EEENS5_IJNSX_ISG_SC_EES1O_EEESJ_SK_SJ_SK_NS1I_6fusion15FusionCallbacksIS1M_NS1Q_17LinearCombinationISJ_fSJ_fLNS_15FloatRoundStyleE2EEES1N_S1P_JEEENS4_5SM1004TMEM4LOAD26SM100_TMEM_LOAD_32dp32b32xENS4_13SM90_TMA_LOADENS16_INS17_ILi2ELi4ELi3EEES1A_NSX_INS5_IJS1B_SG_EEENS5_IJSG_SC_EEEEEEENS4_39AutoVectorizingCopyWithAssumedAlignmentILi128EEENS4_14SM90_TMA_STOREES25_S27_S27_EEEvvEEEEvNT_6ParamsE) ;  /* 0xffffff4402847950 */ /* 0x000fea0003c3ffff */
.L_x_353:
[----:B------:R-:W-:-:S00]  /*b9f0*/  BRA `(.L_x_353) ;  /* 0xfffffffc00fc7947 */ /* 0x000fc0000383ffff */
[----:B------:R-:W-:-:S00]  /*ba00*/  NOP ;  /* 0x0000000000007918 */ /* 0x000fc00000000000 */
[----:B------:R-:W-:-:S00]  /*ba10*/  NOP ;  /* 0x0000000000007918 */ /* 0x000fc00000000000 */
[----:B------:R-:W-:-:S00]  /*ba20*/  NOP ;  /* 0x0000000000007918 */ /* 0x000fc00000000000 */
[----:B------:R-:W-:-:S00]  /*ba30*/  NOP ;  /* 0x0000000000007918 */ /* 0x000fc00000000000 */
[----:B------:R-:W-:-:S00]  /*ba40*/  NOP ;  /* 0x0000000000007918 */ /* 0x000fc00000000000 */
[----:B------:R-:W-:-:S00]  /*ba50*/  NOP ;  /* 0x0000000000007918 */ /* 0x000fc00000000000 */
[----:B------:R-:W-:-:S00]  /*ba60*/  NOP ;  /* 0x0000000000007918 */ /* 0x000fc00000000000 */
[----:B------:R-:W-:-:S00]  /*ba70*/  NOP ;  /* 0x0000000000007918 */ /* 0x000fc00000000000 */
.L_x_354:


//--------------------- .nv.global.init           --------------------------
	.section	.nv.global.init,"aw",@progbits
.nv.global.init:
	.type		$str$27,@object
	.size		$str$27,($str$28 - $str$27)
$str$27:
        /*0000*/ 	.byte	0x28, 0x61, 0x64, 0x64, 0x72, 0x65, 0x73, 0x73, 0x20, 0x26, 0x20, 0x6d, 0x61, 0x73, 0x6b, 0x29
        /*0010*/ 	.byte	0x20, 0x3d, 0x3d, 0x20, 0x30, 0x00
	.type		$str$28,@object
	.size		$str$28,($str$26 - $str$28)
$str$28:
        /*0016*/ 	.byte	0x2f, 0x74, 0x6d, 0x70, 0x2f, 0x63, 0x75, 0x74, 0x6c, 0x61, 0x73, 0x73, 0x5f, 0x73, 0x77, 0x65
        /*0026*/ 	.byte	0x65, 0x70, 0x5f, 0x73, 0x72, 0x63, 0x2f, 0x69, 0x6e, 0x63, 0x6c, 0x75, 0x64, 0x65, 0x2f, 0x63
        /*0036*/ 	.byte	0x75, 0x74, 0x65, 0x2f, 0x70, 0x6f, 0x69, 0x6e, 0x74, 0x65, 0x72, 0x5f, 0x66, 0x6c, 0x61, 0x67
        /*0046*/ 	.byte	0x67, 0x65, 0x64, 0x2e, 0x68, 0x70, 0x70, 0x00
	.type		$str$26,@object
	.size		$str$26,($str$25 - $str$26)
$str$26:
        /*004e*/ 	.byte	0x2f, 0x74, 0x6d, 0x70, 0x2f, 0x63, 0x75, 0x74, 0x6c, 0x61, 0x73, 0x73, 0x5f, 0x73, 0x77, 0x65
        /*005e*/ 	.byte	0x65, 0x70, 0x5f, 0x73, 0x72, 0x63, 0x2f, 0x69, 0x6e, 0x63, 0x6c, 0x75, 0x64, 0x65, 0x2f, 0x63
        /*006e*/ 	.byte	0x75, 0x74, 0x65, 0x2f, 0x61, 0x74, 0x6f, 0x6d, 0x2f, 0x63, 0x6f, 0x70, 0x79, 0x5f, 0x74, 0x72
        /*007e*/ 	.byte	0x61, 0x69, 0x74, 0x73, 0x5f, 0x73, 0x6d, 0x31, 0x30, 0x30, 0x2e, 0x68, 0x70, 0x70, 0x00
	.type		$str$25,@object
	.size		$str$25,(__unnamed_1 - $str$25)
$str$25:
        /*008d*/ 	.byte	0x28, 0x28, 0x75, 0x69, 0x6e, 0x74, 0x33, 0x32, 0x5f, 0x74, 0x28, 0x74, 0x68, 0x72, 0x65, 0x61
        /*009d*/ 	.byte	0x64, 0x49, 0x64, 0x78, 0x2e, 0x78, 0x29, 0x20, 0x2f, 0x20, 0x33, 0x32, 0x29, 0x20, 0x25, 0x20
        /*00ad*/ 	.byte	0x34, 0x29, 0x20, 0x3d, 0x3d, 0x20, 0x28, 0x28, 0x28, 0x74, 0x6d, 0x65, 0x6d, 0x5f, 0x61, 0x64
        /*00bd*/ 	.byte	0x64, 0x72, 0x20, 0x3e, 0x3e, 0x20, 0x31, 0x36, 0x29, 0x20, 0x2f, 0x20, 0x33, 0x32, 0x29, 0x20
        /*00cd*/ 	.byte	0x25, 0x20, 0x34, 0x29, 0x00
	.type		__unnamed_1,@object
	.size		__unnamed_1,(__unnamed_2 - __unnamed_1)
__unnamed_1:
        /*00d2*/ 	.byte	0x61, 0x75, 0x74, 0x6f, 0x20, 0x63, 0x75, 0x74, 0x65, 0x3a, 0x3a, 0x61, 0x73, 0x5f, 0x70, 0x6f
        /* <DEDUP_REMOVED lines=24> */
        /*0262*/ 	.byte	0x3c, 0x34, 0x30, 0x39, 0x36, 0x3e, 0x3e, 0x3e, 0x3e, 0x5d, 0x00
	.type		__unnamed_2,@object
	.size		__unnamed_2,(.L_2 - __unnamed_2)
__unnamed_2:
        /* <DEDUP_REMOVED lines=40> */
        /*04ed*/ 	.byte	0x74, 0x65, 0x3a, 0x3a, 0x43, 0x3c, 0x30, 0x3e, 0x3e, 0x3e, 0x3e, 0x5d, 0x00
.L_2:


//--------------------- .nv.shared._ZN7cutlass13device_kernelINS_4gemm6kernel13GemmUniversalIN4cute5tupleIJiiiiEEENS1_10collective13CollectiveMmaINS1_35MainloopSm100TmaUmmaWarpSpecializedILi72ELi2ELi4ENS5_IJNS4_1CILi2EEENSA_ILi1EEESC_EEEEENS5_IJNSA_ILi128EEENSA_ILi64EEENSA_ILi32EEEEEENS_12float_e5m2_tENS5_IJlSC_lEEESJ_SK_NS4_8TiledMMAINS4_8MMA_AtomIJNS4_10MMA_TraitsINS4_25SM100_MMA_F8F6F4_2x1SM_SSEJSJ_SJ_fSF_SG_NS4_17integral_constantINS4_4UMMA5MajorELSR_0EEESS_NSP_INSQ_7ScaleInELST_0EEESU_EEEEEENS4_6LayoutINS5_IJSC_SC_SC_EEENS5_IJNSA_ILi0EEESZ_SZ_EEEEENS5_IJNS4_10UnderscoreES12_S12_EEEEENS4_18SM100_TMA_2SM_LOADENS4_14ComposedLayoutINS4_7SwizzleILi1ELi4ELi3EEENS4_18smem_ptr_flag_bitsILi8EEENSX_INS5_IJNSA_ILi8EEESH_EEENS5_IJSH_SC_EEEEEEEvNS4_8identityES15_S1F_vS1G_EENS_8epilogue10collective18CollectiveEpilogueINS1I_23Sm100TmaWarpSpecializedILi1ELi1ELi32ELb0ELb0EEEJNS5_IJSG_SG_SH_EEENS5_IJNSX_ISG_SC_EES1O_EEESJ_SK_SJ_SK_NS1I_6fusion15FusionCallbacksIS1M_NS1Q_17LinearCombinationISJ_fSJ_fLNS_15FloatRoundStyleE2EEES1N_S1P_JEEENS4_5SM1004TMEM4LOAD26SM100_TMEM_LOAD_32dp32b32xENS4_13SM90_TMA_LOADENS16_INS17_ILi2ELi4ELi3EEES1A_NSX_INS5_IJS1B_SG_EEENS5_IJSG_SC_EEEEEEENS4_39AutoVectorizingCopyWithAssumedAlignmentILi128EEENS4_14SM90_TMA_STOREES25_S27_S27_EEEvvEEEEvNT_6ParamsE --------------------------
	.section	.nv.shared._ZN7cutlass13device_kernelINS_4gemm6kernel13GemmUniversalIN4cute5tupleIJiiiiEEENS1_10collective13CollectiveMmaINS1_35MainloopSm100TmaUmmaWarpSpecializedILi72ELi2ELi4ENS5_IJNS4_1CILi2EEENSA_ILi1EEESC_EEEEENS5_IJNSA_ILi128EEENSA_ILi64EEENSA_ILi32EEEEEENS_12float_e5m2_tENS5_IJlSC_lEEESJ_SK_NS4_8TiledMMAINS4_8MMA_AtomIJNS4_10MMA_TraitsINS4_25SM100_MMA_F8F6F4_2x1SM_SSEJSJ_SJ_fSF_SG_NS4_17integral_constantINS4_4UMMA5MajorELSR_0EEESS_NSP_INSQ_7ScaleInELST_0EEESU_EEEEEENS4_6LayoutINS5_IJSC_SC_SC_EEENS5_IJNSA_ILi0EEESZ_SZ_EEEEENS5_IJNS4_10UnderscoreES12_S12_EEEEENS4_18SM100_TMA_2SM_LOADENS4_14ComposedLayoutINS4_7SwizzleILi1ELi4ELi3EEENS4_18smem_ptr_flag_bitsILi8EEENSX_INS5_IJNSA_ILi8EEESH_EEENS5_IJSH_SC_EEEEEEEvNS4_8identityES15_S1F_vS1G_EENS_8epilogue10collective18CollectiveEpilogueINS1I_23Sm100TmaWarpSpecializedILi1ELi1ELi32ELb0ELb0EEEJNS5_IJSG_SG_SH_EEENS5_IJNSX_ISG_SC_EES1O_EEESJ_SK_SJ_SK_NS1I_6fusion15FusionCallbacksIS1M_NS1Q_17LinearCombinationISJ_fSJ_fLNS_15FloatRoundStyleE2EEES1N_S1P_JEEENS4_5SM1004TMEM4LOAD26SM100_TMEM_LOAD_32dp32b32xENS4_13SM90_TMA_LOADENS16_INS17_ILi2ELi4ELi3EEES1A_NSX_INS5_IJS1B_SG_EEENS5_IJSG_SC_EEEEEEENS4_39AutoVectorizingCopyWithAssumedAlignmentILi128EEENS4_14SM90_TMA_STOREES25_S27_S27_EEEvvEEEEvNT_6ParamsE,"aw",@nobits
	.sectionflags	@""
	.align	16
	.zero		1024


//--------------------- .nv.shared.reserved.0     --------------------------
	.section	.nv.shared.reserved.0,"aw",@nobits
	.weak		__nv_reservedSMEM_offset_0_alias
	.size		__nv_reservedSMEM_offset_0_alias, 0, 64
	.other		__nv_reservedSMEM_offset_0_alias,@"STO_CUDA_RESERVED_SHARED STV_DEFAULT"
__nv_reservedSMEM_offset_0_alias:
	.zero		0
.nv.shared.reserved.0:
	.zero		64
	.weak		__nv_reservedSMEM_tcgen05_partition
	.type		__nv_reservedSMEM_tcgen05_partition,@object
	.size		__nv_reservedSMEM_tcgen05_partition,(.L_0 - __nv_reservedSMEM_tcgen05_partition)
__nv_reservedSMEM_tcgen05_partition:
	.zero		32
.L_0:


//--------------------- .nv.global                --------------------------
	.section	.nv.global,"aw",@nobits
.nv.global:
	.type		_ZN40_INTERNAL_afac9947_4_k_cu_bf4601f2_247374cute1_E,@object
	.size		_ZN40_INTERNAL_afac9947_4_k_cu_bf4601f2_247374cute1_E,(_ZN40_INTERNAL_afac9947_4_k_cu_bf4601f2_247374cuda3std3__45__cpo6cbeginE - _ZN40_INTERNAL_afac9947_4_k_cu_bf4601f2_247374cute1_E)
_ZN40_INTERNAL_afac9947_4_k_cu_bf4601f2_247374cute1_E:
	.zero		1
	.type		_ZN40_INTERNAL_afac9947_4_k_cu_bf4601f2_247374cuda3std3__45__cpo6cbeginE,@object
	.size		_ZN40_INTERNAL_afac9947_4_k_cu_bf4601f2_247374cuda3std3__45__cpo6cbeginE,(_ZN40_INTERNAL_afac9947_4_k_cu_bf4601f2_247374cuda3std3__48in_placeE - _ZN40_INTERNAL_afac9947_4_k_cu_bf4601f2_247374cuda3std3__45__cpo6cbeginE)
_ZN40_INTERNAL_afac9947_4_k_cu_bf4601f2_247374cuda3std3__45__cpo6cbeginE:
	.zero		1
	.type		_ZN40_INTERNAL_afac9947_4_k_cu_bf4601f2_247374cuda3std3__48in_placeE,@object
	.size		_ZN40_INTERNAL_afac9947_4_k_cu_bf4601f2_247374cuda3std3__48in_placeE,(_ZN40_INTERNAL_afac9947_4_k_cu_bf4601f2_247374cuda3std6ranges3__45__cpo9iter_moveE - _ZN40_INTERNAL_afac9947_4_k_cu_bf4601f2_247374cuda3std3__48in_placeE)
_ZN40_INTERNAL_afac9947_4_k_cu_bf4601f2_247374cuda3std3__48in_placeE:
	.zero		1
	.type		_ZN40_INTERNAL_afac9947_4_k_cu_bf4601f2_247374cuda3std6ranges3__45__cpo9iter_moveE,@object
	.size		_ZN40_INTERNAL_afac9947_4_k_cu_bf4601f2_247374cuda3std6ranges3__45__cpo9iter_moveE,(_ZN40_INTERNAL_afac9947_4_k_cu_bf4601f2_247374cuda3std3__45__cpo5beginE - _ZN40_INTERNAL_afac9947_4_k_cu_bf4601f2_247374cuda3std6ranges3__45__cpo9iter_moveE)
_ZN40_INTERNAL_afac9947_4_k_cu_bf4601f2_247374cuda3std6ranges3__45__cpo9iter_moveE:
	.zero		1
	.type		_ZN40_INTERNAL_afac9947_4_k_cu_bf4601f2_247374cuda3std3__45__cpo5beginE,@object
	.size		_ZN40_INTERNAL_afac9947_4_k_cu_bf4601f2_247374cuda3std3__45__cpo5beginE,(_ZN40_INTERNAL_afac9947_4_k_cu_bf4601f2_247374cuda3std3__442_GLOBAL__N__afac9947_4_k_cu_bf4601f2_247376ignoreE - _ZN40_INTERNAL_afac9947_4_k_cu_bf4601f2_247374cuda3std3__45__cpo5beginE)
_ZN40_INTERNAL_afac9947_4_k_cu_bf4601f2_247374cuda3std3__45__cpo5beginE:
	.zero		1
	.type		_ZN40_INTERNAL_afac9947_4_k_cu_bf4601f2_247374cuda3std3__442_GLOBAL__N__afac9947_4_k_cu_bf4601f2_247376ignoreE,@object
	.size		_ZN40_INTERNAL_afac9947_4_k_cu_bf4601f2_247374cuda3std3__442_GLOBAL__N__afac9947_4_k_cu_bf4601f2_247376ignoreE,(_ZN40_INTERNAL_afac9947_4_k_cu_bf4601f2_247374cute7productE - _ZN40_INTERNAL_afac9947_4_k_cu_bf4601f2_247374cuda3std3__442_GLOBAL__N__afac9947_4_k_cu_bf4601f2_247376ignoreE)
_ZN40_INTERNAL_afac9947_4_k_cu_bf4601f2_247374cuda3std3__442_GLOBAL__N__afac9947_4_k_cu_bf4601f2_247376ignoreE:
	.zero		1
	.type		_ZN40_INTERNAL_afac9947_4_k_cu_bf4601f2_247374cute7productE,@object
	.size		_ZN40_INTERNAL_afac9947_4_k_cu_bf4601f2_247374cute7productE,(_ZN40_INTERNAL_afac9947_4_k_cu_bf4601f2_247374cuda3std3__45__cpo3endE - _ZN40_INTERNAL_afac9947_4_k_cu_bf4601f2_247374cute7productE)
_ZN40_INTERNAL_afac9947_4_k_cu_bf4601f2_247374cute7productE:
	.zero		1
	.type		_ZN40_INTERNAL_afac9947_4_k_cu_bf4601f2_247374cuda3std3__45__cpo3endE,@object
	.size		_ZN40_INTERNAL_afac9947_4_k_cu_bf4601f2_247374cuda3std3__45__cpo3endE,(_ZN40_INTERNAL_afac9947_4_k_cu_bf4601f2_247374cuda3std3__419piecewise_constructE - _ZN40_INTERNAL_afac9947_4_k_cu_bf4601f2_247374cuda3std3__45__cpo3endE)
_ZN40_INTERNAL_afac9947_4_k_cu_bf4601f2_247374cuda3std3__45__cpo3endE:
	.zero		1
	.type		_ZN40_INTERNAL_afac9947_4_k_cu_bf4601f2_247374cuda3std3__419piecewise_constructE,@object
	.size		_ZN40_INTERNAL_afac9947_4_k_cu_bf4601f2_247374cuda3std3__419piecewise_constructE,(_ZN40_INTERNAL_afac9947_4_k_cu_bf4601f2_247374cuda3std3__45__cpo4cendE - _ZN40_INTERNAL_afac9947_4_k_cu_bf4601f2_247374cuda3std3__419piecewise_constructE)
_ZN40_INTERNAL_afac9947_4_k_cu_bf4601f2_247374cuda3std3__419piecewise_constructE:
	.zero		1
	.type		_ZN40_INTERNAL_afac9947_4_k_cu_bf4601f2_247374cuda3std3__45__cpo4cendE,@object
	.size		_ZN40_INTERNAL_afac9947_4_k_cu_bf4601f2_247374cuda3std3__45__cpo4cendE,(_ZN40_INTERNAL_afac9947_4_k_cu_bf4601f2_247374cuda3std6ranges3__45__cpo4swapE - _ZN40_INTERNAL_afac9947_4_k_cu_bf4601f2_247374cuda3std3__45__cpo4cendE)
_ZN40_INTERNAL_afac9947_4_k_cu_bf4601f2_247374cuda3std3__45__cpo4cendE:
	.zero		1
	.type		_ZN40_INTERNAL_afac9947_4_k_cu_bf4601f2_247374cuda3std6ranges3__45__cpo4swapE,@object
	.size		_ZN40_INTERNAL_afac9947_4_k_cu_bf4601f2_247374cuda3std6ranges3__45__cpo4swapE,(.L_10 - _ZN40_INTERNAL_afac9947_4_k_cu_bf4601f2_247374cuda3std6ranges3__45__cpo4swapE)
_ZN40_INTERNAL_afac9947_4_k_cu_bf4601f2_247374cuda3std6ranges3__45__cpo4swapE:
	.zero		1
.L_10:


//--------------------- .nv.constant0._ZN7cutlass13device_kernelINS_4gemm6kernel13GemmUniversalIN4cute5tupleIJiiiiEEENS1_10collective13CollectiveMmaINS1_35MainloopSm100TmaUmmaWarpSpecializedILi72ELi2ELi4ENS5_IJNS4_1CILi2EEENSA_ILi1EEESC_EEEEENS5_IJNSA_ILi128EEENSA_ILi64EEENSA_ILi32EEEEEENS_12float_e5m2_tENS5_IJlSC_lEEESJ_SK_NS4_8TiledMMAINS4_8MMA_AtomIJNS4_10MMA_TraitsINS4_25SM100_MMA_F8F6F4_2x1SM_SSEJSJ_SJ_fSF_SG_NS4_17integral_constantINS4_4UMMA5MajorELSR_0EEESS_NSP_INSQ_7ScaleInELST_0EEESU_EEEEEENS4_6LayoutINS5_IJSC_SC_SC_EEENS5_IJNSA_ILi0EEESZ_SZ_EEEEENS5_IJNS4_10UnderscoreES12_S12_EEEEENS4_18SM100_TMA_2SM_LOADENS4_14ComposedLayoutINS4_7SwizzleILi1ELi4ELi3EEENS4_18smem_ptr_flag_bitsILi8EEENSX_INS5_IJNSA_ILi8EEESH_EEENS5_IJSH_SC_EEEEEEEvNS4_8identityES15_S1F_vS1G_EENS_8epilogue10collective18CollectiveEpilogueINS1I_23Sm100TmaWarpSpecializedILi1ELi1ELi32ELb0ELb0EEEJNS5_IJSG_SG_SH_EEENS5_IJNSX_ISG_SC_EES1O_EEESJ_SK_SJ_SK_NS1I_6fusion15FusionCallbacksIS1M_NS1Q_17LinearCombinationISJ_fSJ_fLNS_15FloatRoundStyleE2EEES1N_S1P_JEEENS4_5SM1004TMEM4LOAD26SM100_TMEM_LOAD_32dp32b32xENS4_13SM90_TMA_LOADENS16_INS17_ILi2ELi4ELi3EEES1A_NSX_INS5_IJS1B_SG_EEENS5_IJSG_SC_EEEEEEENS4_39AutoVectorizingCopyWithAssumedAlignmentILi128EEENS4_14SM90_TMA_STOREES25_S27_S27_EEEvvEEEEvNT_6ParamsE --------------------------
	.section	.nv.constant0._ZN7cutlass13device_kernelINS_4gemm6kernel13GemmUniversalIN4cute5tupleIJiiiiEEENS1_10collective13CollectiveMmaINS1_35MainloopSm100TmaUmmaWarpSpecializedILi72ELi2ELi4ENS5_IJNS4_1CILi2EEENSA_ILi1EEESC_EEEEENS5_IJNSA_ILi128EEENSA_ILi64EEENSA_ILi32EEEEEENS_12float_e5m2_tENS5_IJlSC_lEEESJ_SK_NS4_8TiledMMAINS4_8MMA_AtomIJNS4_10MMA_TraitsINS4_25SM100_MMA_F8F6F4_2x1SM_SSEJSJ_SJ_fSF_SG_NS4_17integral_constantINS4_4UMMA5MajorELSR_0EEESS_NSP_INSQ_7ScaleInELST_0EEESU_EEEEEENS4_6LayoutINS5_IJSC_SC_SC_EEENS5_IJNSA_ILi0EEESZ_SZ_EEEEENS5_IJNS4_10UnderscoreES12_S12_EEEEENS4_18SM100_TMA_2SM_LOADENS4_14ComposedLayoutINS4_7SwizzleILi1ELi4ELi3EEENS4_18smem_ptr_flag_bitsILi8EEENSX_INS5_IJNSA_ILi8EEESH_EEENS5_IJSH_SC_EEEEEEEvNS4_8identityES15_S1F_vS1G_EENS_8epilogue10collective18CollectiveEpilogueINS1I_23Sm100TmaWarpSpecializedILi1ELi1ELi32ELb0ELb0EEEJNS5_IJSG_SG_SH_EEENS5_IJNSX_ISG_SC_EES1O_EEESJ_SK_SJ_SK_NS1I_6fusion15FusionCallbacksIS1M_NS1Q_17LinearCombinationISJ_fSJ_fLNS_15FloatRoundStyleE2EEES1N_S1P_JEEENS4_5SM1004TMEM4LOAD26SM100_TMEM_LOAD_32dp32b32xENS4_13SM90_TMA_LOADENS16_INS17_ILi2ELi4ELi3EEES1A_NSX_INS5_IJS1B_SG_EEENS5_IJSG_SC_EEEEEEENS4_39AutoVectorizingCopyWithAssumedAlignmentILi128EEENS4_14SM90_TMA_STOREES25_S27_S27_EEEvvEEEEvNT_6ParamsE,"a",@progbits
	.sectionflags	@""
	.align	4
.nv.constant0._ZN7cutlass13device_kernelINS_4gemm6kernel13GemmUniversalIN4cute5tupleIJiiiiEEENS1_10collective13CollectiveMmaINS1_35MainloopSm100TmaUmmaWarpSpecializedILi72ELi2ELi4ENS5_IJNS4_1CILi2EEENSA_ILi1EEESC_EEEEENS5_IJNSA_ILi128EEENSA_ILi64EEENSA_ILi32EEEEEENS_12float_e5m2_tENS5_IJlSC_lEEESJ_SK_NS4_8TiledMMAINS4_8MMA_AtomIJNS4_10MMA_TraitsINS4_25SM100_MMA_F8F6F4_2x1SM_SSEJSJ_SJ_fSF_SG_NS4_17integral_constantINS4_4UMMA5MajorELSR_0EEESS_NSP_INSQ_7ScaleInELST_0EEESU_EEEEEENS4_6LayoutINS5_IJSC_SC_SC_EEENS5_IJNSA_ILi0EEESZ_SZ_EEEEENS5_IJNS4_10UnderscoreES12_S12_EEEEENS4_18SM100_TMA_2SM_LOADENS4_14ComposedLayoutINS4_7SwizzleILi1ELi4ELi3EEENS4_18smem_ptr_flag_bitsILi8EEENSX_INS5_IJNSA_ILi8EEESH_EEENS5_IJSH_SC_EEEEEEEvNS4_8identityES15_S1F_vS1G_EENS_8epilogue10collective18CollectiveEpilogueINS1I_23Sm100TmaWarpSpecializedILi1ELi1ELi32ELb0ELb0EEEJNS5_IJSG_SG_SH_EEENS5_IJNSX_ISG_SC_EES1O_EEESJ_SK_SJ_SK_NS1I_6fusion15FusionCallbacksIS1M_NS1Q_17LinearCombinationISJ_fSJ_fLNS_15FloatRoundStyleE2EEES1N_S1P_JEEENS4_5SM1004TMEM4LOAD26SM100_TMEM_LOAD_32dp32b32xENS4_13SM90_TMA_LOADENS16_INS17_ILi2ELi4ELi3EEES1A_NSX_INS5_IJS1B_SG_EEENS5_IJSG_SC_EEEEEEENS4_39AutoVectorizingCopyWithAssumedAlignmentILi128EEENS4_14SM90_TMA_STOREES25_S27_S27_EEEvvEEEEvNT_6ParamsE:
	.zero		2944


//--------------------- SYMBOLS --------------------------

	.type		.nv.reservedSmem.offset0,@object
	.size		.nv.reservedSmem.offset0,0x4
	.type		.nv.reservedSmem.cap,@object
	.size		.nv.reservedSmem.cap,0x4
	.type		__assertfail,@function
